	.target	sm_100a

	.elftype	@"ET_EXEC"


//--------------------- .note.nv.tkinfo           --------------------------
	.section	.note.nv.tkinfo,"",@"SHT_NOTE"
	.sectionflags	@"SHF_NOTE_NV_TKINFO"
	.tkinfo
        /*0018*/ 	.word	0x00000002
        /*0030*/ 	.string	""
        /*0030*/ 	.string	"ptxas"
        /*0030*/ 	.string	"Cuda compilation tools, release 13.0, V13.0.88"
        /*0030*/ 	.string	"Build cuda_13.0.r13.0/compiler.36424714_0"
        /*0030*/ 	.string	"-arch sm_100a -m 64 "



//--------------------- .note.nv.cuinfo           --------------------------
	.section	.note.nv.cuinfo,"",@"SHT_NOTE"
	.sectionflags	@"SHF_NOTE_NV_CUINFO"
        /*0018*/ 	.short	0x0002
        /*001a*/ 	.short	0x0064
        /*001c*/ 	.short	0x0082
	.zero		2


//--------------------- .nv.info                  --------------------------
	.section	.nv.info,"",@"SHT_CUDA_INFO"
	.align	4


	//----- nvinfo : EIATTR_REGCOUNT
	.align		4
        /*0000*/ 	.byte	0x04, 0x2f
        /*0002*/ 	.short	(.L_19 - .L_18)
	.align		4
.L_18:
        /*0004*/ 	.word	index@(_ZN7cutlass13device_kernelINS_4conv6kernel13ConvUniversalINS1_16ConvProblemShapeILNS1_8OperatorE2ELi2EEENS1_10collective14CollectiveConvINS1_47MainloopSm100TmaUmmaWarpSpecializedImplicitGemmILS5_2ELi34ELi2ELi1ELi2EN4cute5tupleIJNSA_1CILi2EEENSC_ILi1EEESE_EEEEENSB_IJNSC_ILi64EEENSB_IJNSC_ILi128EEEEEENSB_IJNSC_ILi32EEEEEEEEENS_12float_e4m3_tESN_NSA_8TiledMMAINSA_8MMA_AtomIJNSA_10MMA_TraitsINSA_19SM100_MMA_F8F6F4_SSEJSN_SN_fSH_SI_NSA_17integral_constantINSA_4UMMA5MajorELSU_1EEESV_NSS_INST_7ScaleInELSW_0EEESX_EEEEEENSA_6LayoutINSB_IJSE_SE_SE_EEENSB_IJNSC_ILi0EEES12_S12_EEEEENSB_IJNSA_10UnderscoreES15_S15_EEEEENS7_6detail27Sm100ImplicitGemmTileTraitsINSA_13SM90_TMA_LOADENSA_14ComposedLayoutINSA_7SwizzleILi2ELi4ELi3EEENSA_18smem_ptr_flag_bitsILi8EEENS10_INSB_IJSH_NSC_ILi8EEEEEENSB_IJSE_SH_EEEEEEEvEENS19_INSA_30SM90_TMA_LOAD_IM2COL_MULTICASTENS1B_INS1C_ILi3ELi4ELi3EEES1F_NS10_INSB_IJSI_S1G_EEENSB_IJSE_SI_EEEEEEEvEEEENS_8epilogue10collective18CollectiveEpilogueINS1U_23Sm100TmaWarpSpecializedILi2ELi2ELi32ELb0ELb0EEEJSM_NSB_IJNS10_ISH_SE_EES1Z_EEESN_NSB_IJlNSB_IJSE_llEEES12_EEESN_S22_NS1U_6fusion15FusionCallbacksIS1Y_NS23_17LinearCombinationISN_fSN_fLNS_15FloatRoundStyleE2EEESM_S20_JEEENSA_5SM1004TMEM4LOAD26SM100_TMEM_LOAD_16dp32b32xES1A_NS1B_IS1D_S1F_NS10_INSB_IJS1G_SH_EEENSB_IJSH_SE_EEEEEEENSA_39AutoVectorizingCopyWithAssumedAlignmentILi128EEENSA_14SM90_TMA_STOREES2G_S2I_S2I_EEEvvEEEEvNT_6ParamsE)
        /*0008*/ 	.word	0x00000078


	//----- nvinfo : EIATTR_FRAME_SIZE
	.align		4
.L_19:
        /*000c*/ 	.byte	0x04, 0x11
        /*000e*/ 	.short	(.L_21 - .L_20)
	.align		4
.L_20:
        /*0010*/ 	.word	index@($__internal_2_$__cuda_sm10x_tcgen05_guardrail_trap_unallocated_columns_being_dealloced)
        /*0014*/ 	.word	0x00000008


	//----- nvinfo : EIATTR_FRAME_SIZE
	.align		4
.L_21:
        /*0018*/ 	.byte	0x04, 0x11
        /*001a*/ 	.short	(.L_23 - .L_22)
	.align		4
.L_22:
        /*001c*/ 	.word	index@($__internal_1_$__cuda_sm10x_tcgen05_guardrail_trap_phase_invalid_during_alloc)
        /*0020*/ 	.word	0x00000008


	//----- nvinfo : EIATTR_FRAME_SIZE
	.align		4
.L_23:
        /*0024*/ 	.byte	0x04, 0x11
        /*0026*/ 	.short	(.L_25 - .L_24)
	.align		4
.L_24:
        /*0028*/ 	.word	index@($__internal_0_$__cuda_sm10x_tcgen05_guardrail_trap_col_being_dealloced_not_returned_by_alloc)
        /*002c*/ 	.word	0x00000008


	//----- nvinfo : EIATTR_FRAME_SIZE
	.align		4
.L_25:
        /*0030*/ 	.byte	0x04, 0x11
        /*0032*/ 	.short	(.L_27 - .L_26)
	.align		4
.L_26:
        /*0034*/ 	.word	index@(_ZN7cutlass13device_kernelINS_4conv6kernel13ConvUniversalINS1_16ConvProblemShapeILNS1_8OperatorE2ELi2EEENS1_10collective14CollectiveConvINS1_47MainloopSm100TmaUmmaWarpSpecializedImplicitGemmILS5_2ELi34ELi2ELi1ELi2EN4cute5tupleIJNSA_1CILi2EEENSC_ILi1EEESE_EEEEENSB_IJNSC_ILi64EEENSB_IJNSC_ILi128EEEEEENSB_IJNSC_ILi32EEEEEEEEENS_12float_e4m3_tESN_NSA_8TiledMMAINSA_8MMA_AtomIJNSA_10MMA_TraitsINSA_19SM100_MMA_F8F6F4_SSEJSN_SN_fSH_SI_NSA_17integral_constantINSA_4UMMA5MajorELSU_1EEESV_NSS_INST_7ScaleInELSW_0EEESX_EEEEEENSA_6LayoutINSB_IJSE_SE_SE_EEENSB_IJNSC_ILi0EEES12_S12_EEEEENSB_IJNSA_10UnderscoreES15_S15_EEEEENS7_6detail27Sm100ImplicitGemmTileTraitsINSA_13SM90_TMA_LOADENSA_14ComposedLayoutINSA_7SwizzleILi2ELi4ELi3EEENSA_18smem_ptr_flag_bitsILi8EEENS10_INSB_IJSH_NSC_ILi8EEEEEENSB_IJSE_SH_EEEEEEEvEENS19_INSA_30SM90_TMA_LOAD_IM2COL_MULTICASTENS1B_INS1C_ILi3ELi4ELi3EEES1F_NS10_INSB_IJSI_S1G_EEENSB_IJSE_SI_EEEEEEEvEEEENS_8epilogue10collective18CollectiveEpilogueINS1U_23Sm100TmaWarpSpecializedILi2ELi2ELi32ELb0ELb0EEEJSM_NSB_IJNS10_ISH_SE_EES1Z_EEESN_NSB_IJlNSB_IJSE_llEEES12_EEESN_S22_NS1U_6fusion15FusionCallbacksIS1Y_NS23_17LinearCombinationISN_fSN_fLNS_15FloatRoundStyleE2EEESM_S20_JEEENSA_5SM1004TMEM4LOAD26SM100_TMEM_LOAD_16dp32b32xES1A_NS1B_IS1D_S1F_NS10_INSB_IJS1G_SH_EEENSB_IJSH_SE_EEEEEEENSA_39AutoVectorizingCopyWithAssumedAlignmentILi128EEENSA_14SM90_TMA_STOREES2G_S2I_S2I_EEEvvEEEEvNT_6ParamsE)
        /*0038*/ 	.word	0x00000008


	//----- nvinfo : EIATTR_MIN_STACK_SIZE
	.align		4
.L_27:
        /*003c*/ 	.byte	0x04, 0x12
        /*003e*/ 	.short	(.L_29 - .L_28)
	.align		4
.L_28:
        /*0040*/ 	.word	index@(_ZN7cutlass13device_kernelINS_4conv6kernel13ConvUniversalINS1_16ConvProblemShapeILNS1_8OperatorE2ELi2EEENS1_10collective14CollectiveConvINS1_47MainloopSm100TmaUmmaWarpSpecializedImplicitGemmILS5_2ELi34ELi2ELi1ELi2EN4cute5tupleIJNSA_1CILi2EEENSC_ILi1EEESE_EEEEENSB_IJNSC_ILi64EEENSB_IJNSC_ILi128EEEEEENSB_IJNSC_ILi32EEEEEEEEENS_12float_e4m3_tESN_NSA_8TiledMMAINSA_8MMA_AtomIJNSA_10MMA_TraitsINSA_19SM100_MMA_F8F6F4_SSEJSN_SN_fSH_SI_NSA_17integral_constantINSA_4UMMA5MajorELSU_1EEESV_NSS_INST_7ScaleInELSW_0EEESX_EEEEEENSA_6LayoutINSB_IJSE_SE_SE_EEENSB_IJNSC_ILi0EEES12_S12_EEEEENSB_IJNSA_10UnderscoreES15_S15_EEEEENS7_6detail27Sm100ImplicitGemmTileTraitsINSA_13SM90_TMA_LOADENSA_14ComposedLayoutINSA_7SwizzleILi2ELi4ELi3EEENSA_18smem_ptr_flag_bitsILi8EEENS10_INSB_IJSH_NSC_ILi8EEEEEENSB_IJSE_SH_EEEEEEEvEENS19_INSA_30SM90_TMA_LOAD_IM2COL_MULTICASTENS1B_INS1C_ILi3ELi4ELi3EEES1F_NS10_INSB_IJSI_S1G_EEENSB_IJSE_SI_EEEEEEEvEEEENS_8epilogue10collective18CollectiveEpilogueINS1U_23Sm100TmaWarpSpecializedILi2ELi2ELi32ELb0ELb0EEEJSM_NSB_IJNS10_ISH_SE_EES1Z_EEESN_NSB_IJlNSB_IJSE_llEEES12_EEESN_S22_NS1U_6fusion15FusionCallbacksIS1Y_NS23_17LinearCombinationISN_fSN_fLNS_15FloatRoundStyleE2EEESM_S20_JEEENSA_5SM1004TMEM4LOAD26SM100_TMEM_LOAD_16dp32b32xES1A_NS1B_IS1D_S1F_NS10_INSB_IJS1G_SH_EEENSB_IJSH_SE_EEEEEEENSA_39AutoVectorizingCopyWithAssumedAlignmentILi128EEENSA_14SM90_TMA_STOREES2G_S2I_S2I_EEEvvEEEEvNT_6ParamsE)
        /*0044*/ 	.word	0x00000008
.L_29:


//--------------------- .nv.compat                --------------------------
	.section	.nv.compat,"",@"SHT_CUDA_COMPAT_INFO"
	.align	4
        /*0000*/ 	.byte	0x02, 0x09, 0x01, 0x00, 0x02, 0x02, 0x02, 0x00, 0x02, 0x05, 0x05, 0x00, 0x03, 0x07, 0x01, 0x01
        /*0010*/ 	.byte	0x02, 0x03, 0x01, 0x00, 0x02, 0x06, 0x01, 0x00, 0x04, 0x0b, 0x08, 0x00, 0x09, 0x00, 0x00, 0x00
        /*0020*/ 	.byte	0x00, 0x00, 0x00, 0x00


//--------------------- .nv.info._ZN7cutlass13device_kernelINS_4conv6kernel13ConvUniversalINS1_16ConvProblemShapeILNS1_8OperatorE2ELi2EEENS1_10collective14CollectiveConvINS1_47MainloopSm100TmaUmmaWarpSpecializedImplicitGemmILS5_2ELi34ELi2ELi1ELi2EN4cute5tupleIJNSA_1CILi2EEENSC_ILi1EEESE_EEEEENSB_IJNSC_ILi64EEENSB_IJNSC_ILi128EEEEEENSB_IJNSC_ILi32EEEEEEEEENS_12float_e4m3_tESN_NSA_8TiledMMAINSA_8MMA_AtomIJNSA_10MMA_TraitsINSA_19SM100_MMA_F8F6F4_SSEJSN_SN_fSH_SI_NSA_17integral_constantINSA_4UMMA5MajorELSU_1EEESV_NSS_INST_7ScaleInELSW_0EEESX_EEEEEENSA_6LayoutINSB_IJSE_SE_SE_EEENSB_IJNSC_ILi0EEES12_S12_EEEEENSB_IJNSA_10UnderscoreES15_S15_EEEEENS7_6detail27Sm100ImplicitGemmTileTraitsINSA_13SM90_TMA_LOADENSA_14ComposedLayoutINSA_7SwizzleILi2ELi4ELi3EEENSA_18smem_ptr_flag_bitsILi8EEENS10_INSB_IJSH_NSC_ILi8EEEEEENSB_IJSE_SH_EEEEEEEvEENS19_INSA_30SM90_TMA_LOAD_IM2COL_MULTICASTENS1B_INS1C_ILi3ELi4ELi3EEES1F_NS10_INSB_IJSI_S1G_EEENSB_IJSE_SI_EEEEEEEvEEEENS_8epilogue10collective18CollectiveEpilogueINS1U_23Sm100TmaWarpSpecializedILi2ELi2ELi32ELb0ELb0EEEJSM_NSB_IJNS10_ISH_SE_EES1Z_EEESN_NSB_IJlNSB_IJSE_llEEES12_EEESN_S22_NS1U_6fusion15FusionCallbacksIS1Y_NS23_17LinearCombinationISN_fSN_fLNS_15FloatRoundStyleE2EEESM_S20_JEEENSA_5SM1004TMEM4LOAD26SM100_TMEM_LOAD_16dp32b32xES1A_NS1B_IS1D_S1F_NS10_INSB_IJS1G_SH_EEENSB_IJSH_SE_EEEEEEENSA_39AutoVectorizingCopyWithAssumedAlignmentILi128EEENSA_14SM90_TMA_STOREES2G_S2I_S2I_EEEvvEEEEvNT_6ParamsE --------------------------
	.section	.nv.info._ZN7cutlass13device_kernelINS_4conv6kernel13ConvUniversalINS1_16ConvProblemShapeILNS1_8OperatorE2ELi2EEENS1_10collective14CollectiveConvINS1_47MainloopSm100TmaUmmaWarpSpecializedImplicitGemmILS5_2ELi34ELi2ELi1ELi2EN4cute5tupleIJNSA_1CILi2EEENSC_ILi1EEESE_EEEEENSB_IJNSC_ILi64EEENSB_IJNSC_ILi128EEEEEENSB_IJNSC_ILi32EEEEEEEEENS_12float_e4m3_tESN_NSA_8TiledMMAINSA_8MMA_AtomIJNSA_10MMA_TraitsINSA_19SM100_MMA_F8F6F4_SSEJSN_SN_fSH_SI_NSA_17integral_constantINSA_4UMMA5MajorELSU_1EEESV_NSS_INST_7ScaleInELSW_0EEESX_EEEEEENSA_6LayoutINSB_IJSE_SE_SE_EEENSB_IJNSC_ILi0EEES12_S12_EEEEENSB_IJNSA_10UnderscoreES15_S15_EEEEENS7_6detail27Sm100ImplicitGemmTileTraitsINSA_13SM90_TMA_LOADENSA_14ComposedLayoutINSA_7SwizzleILi2ELi4ELi3EEENSA_18smem_ptr_flag_bitsILi8EEENS10_INSB_IJSH_NSC_ILi8EEEEEENSB_IJSE_SH_EEEEEEEvEENS19_INSA_30SM90_TMA_LOAD_IM2COL_MULTICASTENS1B_INS1C_ILi3ELi4ELi3EEES1F_NS10_INSB_IJSI_S1G_EEENSB_IJSE_SI_EEEEEEEvEEEENS_8epilogue10collective18CollectiveEpilogueINS1U_23Sm100TmaWarpSpecializedILi2ELi2ELi32ELb0ELb0EEEJSM_NSB_IJNS10_ISH_SE_EES1Z_EEESN_NSB_IJlNSB_IJSE_llEEES12_EEESN_S22_NS1U_6fusion15FusionCallbacksIS1Y_NS23_17LinearCombinationISN_fSN_fLNS_15FloatRoundStyleE2EEESM_S20_JEEENSA_5SM1004TMEM4LOAD26SM100_TMEM_LOAD_16dp32b32xES1A_NS1B_IS1D_S1F_NS10_INSB_IJS1G_SH_EEENSB_IJSH_SE_EEEEEEENSA_39AutoVectorizingCopyWithAssumedAlignmentILi128EEENSA_14SM90_TMA_STOREES2G_S2I_S2I_EEEvvEEEEvNT_6ParamsE,"",@"SHT_CUDA_INFO"
	.sectionflags	@""
	.align	4


	//----- nvinfo : EIATTR_CUDA_API_VERSION
	.align		4
        /*0000*/ 	.byte	0x04, 0x37
        /*0002*/ 	.short	(.L_31 - .L_30)
.L_30:
        /*0004*/ 	.word	0x00000082


	//----- nvinfo : EIATTR_KPARAM_INFO
	.align		4
.L_31:
        /*0008*/ 	.byte	0x04, 0x17
        /*000a*/ 	.short	(.L_33 - .L_32)
.L_32:
        /*000c*/ 	.word	0x00000000
        /*0010*/ 	.short	0x0000
        /*0012*/ 	.short	0x0000
        /*0014*/ 	.byte	0x00, 0xf0, 0x01, 0x20


	//----- nvinfo : EIATTR_AT_ENTRY_FRAGMENTS
	.align		4
.L_33:
        /*0018*/ 	.byte	0x04, 0x4f
        /*001a*/ 	.short	(.L_35 - .L_34)


	//   ....[0]....
.L_34:
        /*001c*/ 	.word	0x00000006


	//----- nvinfo : EIATTR_RESERVED_SMEM_USED
	.align		4
.L_35:
        /*0020*/ 	.byte	0x01, 0x41
	.zero		2


	//----- nvinfo : EIATTR_SPARSE_MMA_MASK
	.align		4
        /*0024*/ 	.byte	0x03, 0x50
        /*0026*/ 	.short	0x0000


	//----- nvinfo : EIATTR_TCGEN05_1CTA_USED
	.align		4
        /*0028*/ 	.byte	0x01, 0x51
	.zero		2


	//----- nvinfo : EIATTR_MAXREG_COUNT
	.align		4
        /*002c*/ 	.byte	0x03, 0x1b
        /*002e*/ 	.short	0x00ff


	//----- nvinfo : EIATTR_NUM_BARRIERS
	.align		4
        /*0030*/ 	.byte	0x02, 0x4c
        /*0032*/ 	.byte	0x07
	.zero		1


	//----- nvinfo : EIATTR_EXTERNS
	.align		4
        /*0034*/ 	.byte	0x04, 0x0f
        /*0036*/ 	.short	(.L_37 - .L_36)


	//   ....[0]....
	.align		4
.L_36:
        /*0038*/ 	.word	index@(__assertfail)


	//----- nvinfo : EIATTR_MERCURY_ISA_VERSION
	.align		4
.L_37:
        /*003c*/ 	.byte	0x03, 0x5f
        /*003e*/ 	.short	0x0101


	//----- nvinfo : EIATTR_INT_WARP_WIDE_INSTR_OFFSETS
	.align		4
        /*0040*/ 	.byte	0x04, 0x31
        /*0042*/ 	.short	(.L_39 - .L_38)


	//   ....[0]....
.L_38:
        /*0044*/ 	.word	0x00004ee0


	//   ....[1]....
        /*0048*/ 	.word	0x00004f00


	//   ....[2]....
        /*004c*/ 	.word	0x00004f30


	//   ....[3]....
        /*0050*/ 	.word	0x000059e0


	//   ....[4]....
        /*0054*/ 	.word	0x00005c70


	//   ....[5]....
        /*0058*/ 	.word	0x00005ce0


	//   ....[6]....
        /*005c*/ 	.word	0x00005e90


	//   ....[7]....
        /*0060*/ 	.word	0x00005fc0


	//   ....[8]....
        /*0064*/ 	.word	0x00006be0


	//----- nvinfo : EIATTR_COOP_GROUP_MASK_REGIDS
	.align		4
.L_39:
        /*0068*/ 	.byte	0x04, 0x29
        /*006a*/ 	.short	(.L_41 - .L_40)


	//   ....[0]....
.L_40:
        /*006c*/ 	.word	0xffffffff


	//   ....[1]....
        /*0070*/ 	.word	0xffffffff


	//   ....[2]....
        /*0074*/ 	.word	0xffffffff


	//   ....[3]....
        /*0078*/ 	.word	0xffffffff


	//   ....[4]....
        /*007c*/ 	.word	0xffffffff


	//   ....[5]....
        /*0080*/ 	.word	0xffffffff


	//   ....[6]....
        /*0084*/ 	.word	0xffffffff


	//   ....[7]....
        /*0088*/ 	.word	0xffffffff


	//   ....[8]....
        /*008c*/ 	.word	0xffffffff


	//   ....[9]....
        /*0090*/ 	.word	0xffffffff


	//   ....[10]....
        /*0094*/ 	.word	0xffffffff


	//   ....[11]....
        /*0098*/ 	.word	0xffffffff


	//   ....[12]....
        /*009c*/ 	.word	0xffffffff


	//----- nvinfo : EIATTR_COOP_GROUP_INSTR_OFFSETS
	.align		4
.L_41:
        /*00a0*/ 	.byte	0x04, 0x28
        /*00a2*/ 	.short	(.L_43 - .L_42)


	//   ....[0]....
.L_42:
        /*00a4*/ 	.word	0x000000a0


	//   ....[1]....
        /*00a8*/ 	.word	0x000004e0


	//   ....[2]....
        /*00ac*/ 	.word	0x00000a60


	//   ....[3]....
        /*00b0*/ 	.word	0x00000bc0


	//   ....[4]....
        /*00b4*/ 	.word	0x00000cc0


	//   ....[5]....
        /*00b8*/ 	.word	0x00000e10


	//   ....[6]....
        /*00bc*/ 	.word	0x00001010


	//   ....[7]....
        /*00c0*/ 	.word	0x00002800


	//   ....[8]....
        /*00c4*/ 	.word	0x000043b0


	//   ....[9]....
        /*00c8*/ 	.word	0x000045c0


	//   ....[10]....
        /*00cc*/ 	.word	0x000045f0


	//   ....[11]....
        /*00d0*/ 	.word	0x00004dc0


	//   ....[12]....
        /*00d4*/ 	.word	0x00005000


	//----- nvinfo : EIATTR_VRC_CTA_INIT_COUNT
	.align		4
.L_43:
        /*00d8*/ 	.byte	0x02, 0x4a
        /*00da*/ 	.byte	0x80
	.zero		1


	//----- nvinfo : EIATTR_SYSCALL_OFFSETS
	.align		4
        /*00dc*/ 	.byte	0x04, 0x46
        /*00de*/ 	.short	(.L_45 - .L_44)


	//   ....[0]....
.L_44:
        /*00e0*/ 	.word	0x00006e40


	//   ....[1]....
        /*00e4*/ 	.word	0x00006f80


	//   ....[2]....
        /*00e8*/ 	.word	0x00007730


	//   ....[3]....
        /*00ec*/ 	.word	0x000084d0


	//----- nvinfo : EIATTR_MBARRIER_INSTR_OFFSETS
	.align		4
.L_45:
        /*00f0*/ 	.byte	0x04, 0x39
        /*00f2*/ 	.short	(.L_47 - .L_46)


	//   ....[0]....
.L_46:
        /*00f4*/ 	.word	0x00000600
        /*00f8*/ 	.word	0x000000ff
        /*00fc*/ 	.word	0x00000000
        /*0100*/ 	.short	0x0100
        /*0102*/ 	.byte	0x07
	.zero		1


	//   ....[1]....
        /*0104*/ 	.word	0x00000610
        /*0108*/ 	.word	0x000000ff
        /*010c*/ 	.word	0x00000110
        /*0110*/ 	.short	0x0100
        /*0112*/ 	.byte	0x07
	.zero		1


	//   ....[2]....
        /*0114*/ 	.word	0x00000620
        /*0118*/ 	.word	0x000000ff
        /*011c*/ 	.word	0x00000008
        /*0120*/ 	.short	0x0100
        /*0122*/ 	.byte	0x07
	.zero		1


	//   ....[3]....
        /*0124*/ 	.word	0x00000630
        /*0128*/ 	.word	0x000000ff
        /*012c*/ 	.word	0x00000118
        /*0130*/ 	.short	0x0100
        /*0132*/ 	.byte	0x07
	.zero		1


	//   ....[4]....
        /*0134*/ 	.word	0x00000640
        /*0138*/ 	.word	0x000000ff
        /*013c*/ 	.word	0x00000010
        /*0140*/ 	.short	0x0100
        /*0142*/ 	.byte	0x07
	.zero		1


	//   ....[5]....
        /*0144*/ 	.word	0x00000650
        /*0148*/ 	.word	0x000000ff
        /*014c*/ 	.word	0x00000120
        /*0150*/ 	.short	0x0100
        /*0152*/ 	.byte	0x07
	.zero		1


	//   ....[6]....
        /*0154*/ 	.word	0x00000660
        /*0158*/ 	.word	0x000000ff
        /*015c*/ 	.word	0x00000018
        /*0160*/ 	.short	0x0100
        /*0162*/ 	.byte	0x07
	.zero		1


	//   ....[7]....
        /*0164*/ 	.word	0x00000670
        /*0168*/ 	.word	0x000000ff
        /*016c*/ 	.word	0x00000128
        /*0170*/ 	.short	0x0100
        /*0172*/ 	.byte	0x07
	.zero		1


	//   ....[8]....
        /*0174*/ 	.word	0x00000680
        /*0178*/ 	.word	0x000000ff
        /*017c*/ 	.word	0x00000020
        /*0180*/ 	.short	0x0100
        /*0182*/ 	.byte	0x07
	.zero		1


	//   ....[9]....
        /*0184*/ 	.word	0x00000690
        /*0188*/ 	.word	0x000000ff
        /*018c*/ 	.word	0x00000130
        /*0190*/ 	.short	0x0100
        /*0192*/ 	.byte	0x07
	.zero		1


	//   ....[10]....
        /*0194*/ 	.word	0x000006a0
        /*0198*/ 	.word	0x000000ff
        /*019c*/ 	.word	0x00000028
        /*01a0*/ 	.short	0x0100
        /*01a2*/ 	.byte	0x07
	.zero		1


	//   ....[11]....
        /*01a4*/ 	.word	0x000006b0
        /*01a8*/ 	.word	0x000000ff
        /*01ac*/ 	.word	0x00000138
        /*01b0*/ 	.short	0x0100
        /*01b2*/ 	.byte	0x07
	.zero		1


	//   ....[12]....
        /*01b4*/ 	.word	0x000006c0
        /*01b8*/ 	.word	0x000000ff
        /*01bc*/ 	.word	0x00000030
        /*01c0*/ 	.short	0x0100
        /*01c2*/ 	.byte	0x07
	.zero		1


	//   ....[13]....
        /*01c4*/ 	.word	0x000006d0
        /*01c8*/ 	.word	0x000000ff
        /*01cc*/ 	.word	0x00000140
        /*01d0*/ 	.short	0x0100
        /*01d2*/ 	.byte	0x07
	.zero		1


	//   ....[14]....
        /*01d4*/ 	.word	0x000006e0
        /*01d8*/ 	.word	0x000000ff
        /*01dc*/ 	.word	0x00000038
        /*01e0*/ 	.short	0x0100
        /*01e2*/ 	.byte	0x07
	.zero		1


	//   ....[15]....
        /*01e4*/ 	.word	0x000006f0
        /*01e8*/ 	.word	0x000000ff
        /*01ec*/ 	.word	0x00000148
        /*01f0*/ 	.short	0x0100
        /*01f2*/ 	.byte	0x07
	.zero		1


	//   ....[16]....
        /*01f4*/ 	.word	0x00000700
        /*01f8*/ 	.word	0x000000ff
        /*01fc*/ 	.word	0x00000040
        /*0200*/ 	.short	0x0100
        /*0202*/ 	.byte	0x07
	.zero		1


	//   ....[17]....
        /*0204*/ 	.word	0x00000710
        /*0208*/ 	.word	0x000000ff
        /*020c*/ 	.word	0x00000150
        /*0210*/ 	.short	0x0100
        /*0212*/ 	.byte	0x07
	.zero		1


	//   ....[18]....
        /*0214*/ 	.word	0x00000720
        /*0218*/ 	.word	0x000000ff
        /*021c*/ 	.word	0x00000048
        /*0220*/ 	.short	0x0100
        /*0222*/ 	.byte	0x07
	.zero		1


	//   ....[19]....
        /*0224*/ 	.word	0x00000730
        /*0228*/ 	.word	0x000000ff
        /*022c*/ 	.word	0x00000158
        /*0230*/ 	.short	0x0100
        /*0232*/ 	.byte	0x07
	.zero		1


	//   ....[20]....
        /*0234*/ 	.word	0x00000740
        /*0238*/ 	.word	0x000000ff
        /*023c*/ 	.word	0x00000050
        /*0240*/ 	.short	0x0100
        /*0242*/ 	.byte	0x07
	.zero		1


	//   ....[21]....
        /*0244*/ 	.word	0x00000750
        /*0248*/ 	.word	0x000000ff
        /*024c*/ 	.word	0x00000160
        /*0250*/ 	.short	0x0100
        /*0252*/ 	.byte	0x07
	.zero		1


	//   ....[22]....
        /*0254*/ 	.word	0x00000760
        /*0258*/ 	.word	0x000000ff
        /*025c*/ 	.word	0x00000058
        /*0260*/ 	.short	0x0100
        /*0262*/ 	.byte	0x07
	.zero		1


	//   ....[23]....
        /*0264*/ 	.word	0x00000770
        /*0268*/ 	.word	0x000000ff
        /*026c*/ 	.word	0x00000168
        /*0270*/ 	.short	0x0100
        /*0272*/ 	.byte	0x07
	.zero		1


	//   ....[24]....
        /*0274*/ 	.word	0x00000780
        /*0278*/ 	.word	0x000000ff
        /*027c*/ 	.word	0x00000060
        /*0280*/ 	.short	0x0100
        /*0282*/ 	.byte	0x07
	.zero		1


	//   ....[25]....
        /*0284*/ 	.word	0x00000790
        /*0288*/ 	.word	0x000000ff
        /*028c*/ 	.word	0x00000170
        /*0290*/ 	.short	0x0100
        /*0292*/ 	.byte	0x07
	.zero		1


	//   ....[26]....
        /*0294*/ 	.word	0x000007a0
        /*0298*/ 	.word	0x000000ff
        /*029c*/ 	.word	0x00000068
        /*02a0*/ 	.short	0x0100
        /*02a2*/ 	.byte	0x07
	.zero		1


	//   ....[27]....
        /*02a4*/ 	.word	0x000007b0
        /*02a8*/ 	.word	0x000000ff
        /*02ac*/ 	.word	0x00000178
        /*02b0*/ 	.short	0x0100
        /*02b2*/ 	.byte	0x07
	.zero		1


	//   ....[28]....
        /*02b4*/ 	.word	0x000007c0
        /*02b8*/ 	.word	0x000000ff
        /*02bc*/ 	.word	0x00000070
        /*02c0*/ 	.short	0x0100
        /*02c2*/ 	.byte	0x07
	.zero		1


	//   ....[29]....
        /*02c4*/ 	.word	0x000007d0
        /*02c8*/ 	.word	0x000000ff
        /*02cc*/ 	.word	0x00000180
        /*02d0*/ 	.short	0x0100
        /*02d2*/ 	.byte	0x07
	.zero		1


	//   ....[30]....
        /*02d4*/ 	.word	0x000007e0
        /*02d8*/ 	.word	0x000000ff
        /*02dc*/ 	.word	0x00000078
        /*02e0*/ 	.short	0x0100
        /*02e2*/ 	.byte	0x07
	.zero		1


	//   ....[31]....
        /*02e4*/ 	.word	0x000007f0
        /*02e8*/ 	.word	0x000000ff
        /*02ec*/ 	.word	0x00000188
        /*02f0*/ 	.short	0x0100
        /*02f2*/ 	.byte	0x07
	.zero		1


	//   ....[32]....
        /*02f4*/ 	.word	0x00000800
        /*02f8*/ 	.word	0x000000ff
        /*02fc*/ 	.word	0x00000080
        /*0300*/ 	.short	0x0100
        /*0302*/ 	.byte	0x07
	.zero		1


	//   ....[33]....
        /*0304*/ 	.word	0x00000810
        /*0308*/ 	.word	0x000000ff
        /*030c*/ 	.word	0x00000190
        /*0310*/ 	.short	0x0100
        /*0312*/ 	.byte	0x07
	.zero		1


	//   ....[34]....
        /*0314*/ 	.word	0x00000820
        /*0318*/ 	.word	0x000000ff
        /*031c*/ 	.word	0x00000088
        /*0320*/ 	.short	0x0100
        /*0322*/ 	.byte	0x07
	.zero		1


	//   ....[35]....
        /*0324*/ 	.word	0x00000830
        /*0328*/ 	.word	0x000000ff
        /*032c*/ 	.word	0x00000198
        /*0330*/ 	.short	0x0100
        /*0332*/ 	.byte	0x07
	.zero		1


	//   ....[36]....
        /*0334*/ 	.word	0x00000840
        /*0338*/ 	.word	0x000000ff
        /*033c*/ 	.word	0x00000090
        /*0340*/ 	.short	0x0100
        /*0342*/ 	.byte	0x07
	.zero		1


	//   ....[37]....
        /*0344*/ 	.word	0x00000850
        /*0348*/ 	.word	0x000000ff
        /*034c*/ 	.word	0x000001a0
        /*0350*/ 	.short	0x0100
        /*0352*/ 	.byte	0x07
	.zero		1


	//   ....[38]....
        /*0354*/ 	.word	0x00000860
        /*0358*/ 	.word	0x000000ff
        /*035c*/ 	.word	0x00000098
        /*0360*/ 	.short	0x0100
        /*0362*/ 	.byte	0x07
	.zero		1


	//   ....[39]....
        /*0364*/ 	.word	0x00000870
        /*0368*/ 	.word	0x000000ff
        /*036c*/ 	.word	0x000001a8
        /*0370*/ 	.short	0x0100
        /*0372*/ 	.byte	0x07
	.zero		1


	//   ....[40]....
        /*0374*/ 	.word	0x00000880
        /*0378*/ 	.word	0x000000ff
        /*037c*/ 	.word	0x000000a0
        /*0380*/ 	.short	0x0100
        /*0382*/ 	.byte	0x07
	.zero		1


	//   ....[41]....
        /*0384*/ 	.word	0x00000890
        /*0388*/ 	.word	0x000000ff
        /*038c*/ 	.word	0x000001b0
        /*0390*/ 	.short	0x0100
        /*0392*/ 	.byte	0x07
	.zero		1


	//   ....[42]....
        /*0394*/ 	.word	0x000008a0
        /*0398*/ 	.word	0x000000ff
        /*039c*/ 	.word	0x000000a8
        /*03a0*/ 	.short	0x0100
        /*03a2*/ 	.byte	0x07
	.zero		1


	//   ....[43]....
        /*03a4*/ 	.word	0x000008b0
        /*03a8*/ 	.word	0x000000ff
        /*03ac*/ 	.word	0x000001b8
        /*03b0*/ 	.short	0x0100
        /*03b2*/ 	.byte	0x07
	.zero		1


	//   ....[44]....
        /*03b4*/ 	.word	0x000008c0
        /*03b8*/ 	.word	0x000000ff
        /*03bc*/ 	.word	0x000000b0
        /*03c0*/ 	.short	0x0100
        /*03c2*/ 	.byte	0x07
	.zero		1


	//   ....[45]....
        /*03c4*/ 	.word	0x000008d0
        /*03c8*/ 	.word	0x000000ff
        /*03cc*/ 	.word	0x000001c0
        /*03d0*/ 	.short	0x0100
        /*03d2*/ 	.byte	0x07
	.zero		1


	//   ....[46]....
        /*03d4*/ 	.word	0x000008e0
        /*03d8*/ 	.word	0x000000ff
        /*03dc*/ 	.word	0x000000b8
        /*03e0*/ 	.short	0x0100
        /*03e2*/ 	.byte	0x07
	.zero		1


	//   ....[47]....
        /*03e4*/ 	.word	0x000008f0
        /*03e8*/ 	.word	0x000000ff
        /*03ec*/ 	.word	0x000001c8
        /*03f0*/ 	.short	0x0100
        /*03f2*/ 	.byte	0x07
	.zero		1


	//   ....[48]....
        /*03f4*/ 	.word	0x00000900
        /*03f8*/ 	.word	0x000000ff
        /*03fc*/ 	.word	0x000000c0
        /*0400*/ 	.short	0x0100
        /*0402*/ 	.byte	0x07
	.zero		1


	//   ....[49]....
        /*0404*/ 	.word	0x00000910
        /*0408*/ 	.word	0x000000ff
        /*040c*/ 	.word	0x000001d0
        /*0410*/ 	.short	0x0100
        /*0412*/ 	.byte	0x07
	.zero		1


	//   ....[50]....
        /*0414*/ 	.word	0x00000920
        /*0418*/ 	.word	0x000000ff
        /*041c*/ 	.word	0x000000c8
        /*0420*/ 	.short	0x0100
        /*0422*/ 	.byte	0x07
	.zero		1


	//   ....[51]....
        /*0424*/ 	.word	0x00000930
        /*0428*/ 	.word	0x000000ff
        /*042c*/ 	.word	0x000001d8
        /*0430*/ 	.short	0x0100
        /*0432*/ 	.byte	0x07
	.zero		1


	//   ....[52]....
        /*0434*/ 	.word	0x00000940
        /*0438*/ 	.word	0x000000ff
        /*043c*/ 	.word	0x000000d0
        /*0440*/ 	.short	0x0100
        /*0442*/ 	.byte	0x07
	.zero		1


	//   ....[53]....
        /*0444*/ 	.word	0x00000950
        /*0448*/ 	.word	0x000000ff
        /*044c*/ 	.word	0x000001e0
        /*0450*/ 	.short	0x0100
        /*0452*/ 	.byte	0x07
	.zero		1


	//   ....[54]....
        /*0454*/ 	.word	0x00000960
        /*0458*/ 	.word	0x000000ff
        /*045c*/ 	.word	0x000000d8
        /*0460*/ 	.short	0x0100
        /*0462*/ 	.byte	0x07
	.zero		1


	//   ....[55]....
        /*0464*/ 	.word	0x00000970
        /*0468*/ 	.word	0x000000ff
        /*046c*/ 	.word	0x000001e8
        /*0470*/ 	.short	0x0100
        /*0472*/ 	.byte	0x07
	.zero		1


	//   ....[56]....
        /*0474*/ 	.word	0x00000980
        /*0478*/ 	.word	0x000000ff
        /*047c*/ 	.word	0x000000e0
        /*0480*/ 	.short	0x0100
        /*0482*/ 	.byte	0x07
	.zero		1


	//   ....[57]....
        /*0484*/ 	.word	0x00000990
        /*0488*/ 	.word	0x000000ff
        /*048c*/ 	.word	0x000001f0
        /*0490*/ 	.short	0x0100
        /*0492*/ 	.byte	0x07
	.zero		1


	//   ....[58]....
        /*0494*/ 	.word	0x000009a0
        /*0498*/ 	.word	0x000000ff
        /*049c*/ 	.word	0x000000e8
        /*04a0*/ 	.short	0x0100
        /*04a2*/ 	.byte	0x07
	.zero		1


	//   ....[59]....
        /*04a4*/ 	.word	0x000009b0
        /*04a8*/ 	.word	0x000000ff
        /*04ac*/ 	.word	0x000001f8
        /*04b0*/ 	.short	0x0100
        /*04b2*/ 	.byte	0x07
	.zero		1


	//   ....[60]....
        /*04b4*/ 	.word	0x000009c0
        /*04b8*/ 	.word	0x000000ff
        /*04bc*/ 	.word	0x000000f0
        /*04c0*/ 	.short	0x0100
        /*04c2*/ 	.byte	0x07
	.zero		1


	//   ....[61]....
        /*04c4*/ 	.word	0x000009d0
        /*04c8*/ 	.word	0x000000ff
        /*04cc*/ 	.word	0x00000200
        /*04d0*/ 	.short	0x0100
        /*04d2*/ 	.byte	0x07
	.zero		1


	//   ....[62]....
        /*04d4*/ 	.word	0x000009e0
        /*04d8*/ 	.word	0x000000ff
        /*04dc*/ 	.word	0x000000f8
        /*04e0*/ 	.short	0x0100
        /*04e2*/ 	.byte	0x07
	.zero		1


	//   ....[63]....
        /*04e4*/ 	.word	0x000009f0
        /*04e8*/ 	.word	0x000000ff
        /*04ec*/ 	.word	0x00000208
        /*04f0*/ 	.short	0x0100
        /*04f2*/ 	.byte	0x07
	.zero		1


	//   ....[64]....
        /*04f4*/ 	.word	0x00000a00
        /*04f8*/ 	.word	0x000000ff
        /*04fc*/ 	.word	0x00000100
        /*0500*/ 	.short	0x0100
        /*0502*/ 	.byte	0x07
	.zero		1


	//   ....[65]....
        /*0504*/ 	.word	0x00000a10
        /*0508*/ 	.word	0x000000ff
        /*050c*/ 	.word	0x00000210
        /*0510*/ 	.short	0x0100
        /*0512*/ 	.byte	0x07
	.zero		1


	//   ....[66]....
        /*0514*/ 	.word	0x00000a20
        /*0518*/ 	.word	0x000000ff
        /*051c*/ 	.word	0x00000108
        /*0520*/ 	.short	0x0100
        /*0522*/ 	.byte	0x07
	.zero		1


	//   ....[67]....
        /*0524*/ 	.word	0x00000a30
        /*0528*/ 	.word	0x000000ff
        /*052c*/ 	.word	0x00000218
        /*0530*/ 	.short	0x0100
        /*0532*/ 	.byte	0x07
	.zero		1


	//   ....[68]....
        /*0534*/ 	.word	0x00000b70
        /*0538*/ 	.word	0x000000ff
        /*053c*/ 	.word	0x00000220
        /*0540*/ 	.short	0x0100
        /*0542*/ 	.byte	0x07
	.zero		1


	//   ....[69]....
        /*0544*/ 	.word	0x00000b80
        /*0548*/ 	.word	0x000000ff
        /*054c*/ 	.word	0x00000230
        /*0550*/ 	.short	0x0100
        /*0552*/ 	.byte	0x07
	.zero		1


	//   ....[70]....
        /*0554*/ 	.word	0x00000b90
        /*0558*/ 	.word	0x000000ff
        /*055c*/ 	.word	0x00000228
        /*0560*/ 	.short	0x0100
        /*0562*/ 	.byte	0x07
	.zero		1


	//   ....[71]....
        /*0564*/ 	.word	0x00000ba0
        /*0568*/ 	.word	0x000000ff
        /*056c*/ 	.word	0x00000238
        /*0570*/ 	.short	0x0100
        /*0572*/ 	.byte	0x07
	.zero		1


	//   ....[72]....
        /*0574*/ 	.word	0x00000c90
        /*0578*/ 	.word	0x000000ff
        /*057c*/ 	.word	0x00000240
        /*0580*/ 	.short	0x0100
        /*0582*/ 	.byte	0x06
	.zero		1


	//   ....[73]....
        /*0584*/ 	.word	0x00000ca0
        /*0588*/ 	.word	0x000000ff
        /*058c*/ 	.word	0x00000248
        /*0590*/ 	.short	0x0100
        /*0592*/ 	.byte	0x06
	.zero		1


	//   ....[74]....
        /*0594*/ 	.word	0x00000de0
        /*0598*/ 	.word	0x000000ff
        /*059c*/ 	.word	0x00000250
        /*05a0*/ 	.short	0x0100
        /*05a2*/ 	.byte	0x06
	.zero		1


	//   ....[75]....
        /*05a4*/ 	.word	0x00000df0
        /*05a8*/ 	.word	0x000000ff
        /*05ac*/ 	.word	0x00000258
        /*05b0*/ 	.short	0x0100
        /*05b2*/ 	.byte	0x06
	.zero		1


	//   ....[76]....
        /*05b4*/ 	.word	0x00000f20
        /*05b8*/ 	.word	0x000000ff
        /*05bc*/ 	.word	0x00000260
        /*05c0*/ 	.short	0x0100
        /*05c2*/ 	.byte	0x07
	.zero		1


	//   ....[77]....
        /*05c4*/ 	.word	0x00000f30
        /*05c8*/ 	.word	0x000000ff
        /*05cc*/ 	.word	0x00000270
        /*05d0*/ 	.short	0x0100
        /*05d2*/ 	.byte	0x07
	.zero		1


	//   ....[78]....
        /*05d4*/ 	.word	0x00000f40
        /*05d8*/ 	.word	0x000000ff
        /*05dc*/ 	.word	0x00000268
        /*05e0*/ 	.short	0x0100
        /*05e2*/ 	.byte	0x07
	.zero		1


	//   ....[79]....
        /*05e4*/ 	.word	0x00000f50
        /*05e8*/ 	.word	0x000000ff
        /*05ec*/ 	.word	0x00000278
        /*05f0*/ 	.short	0x0100
        /*05f2*/ 	.byte	0x07
	.zero		1


	//   ....[80]....
        /*05f4*/ 	.word	0x00001bc0
        /*05f8*/ 	.word	0x000000ff
        /*05fc*/ 	.word	0x00000110
        /*0600*/ 	.short	0x010a
        /*0602*/ 	.byte	0x04
	.zero		1


	//   ....[81]....
        /*0604*/ 	.word	0x00001ea0
        /*0608*/ 	.word	0x000000ff
        /*060c*/ 	.word	0x00000110
        /*0610*/ 	.short	0x010a
        /*0612*/ 	.byte	0x1d
	.zero		1


	//   ....[82]....
        /*0614*/ 	.word	0x00002050
        /*0618*/ 	.word	0x000000ff
        /*061c*/ 	.word	0x00000110
        /*0620*/ 	.short	0x010a
        /*0622*/ 	.byte	0x09
	.zero		1


	//   ....[83]....
        /*0624*/ 	.word	0x000022b0
        /*0628*/ 	.word	0x000000ff
        /*062c*/ 	.word	0x00000248
        /*0630*/ 	.short	0x0101
        /*0632*/ 	.byte	0x25
	.zero		1


	//   ....[84]....
        /*0634*/ 	.word	0x000022d0
        /*0638*/ 	.word	0x000000ff
        /*063c*/ 	.word	0x00000110
        /*0640*/ 	.short	0x010a
        /*0642*/ 	.byte	0x04
	.zero		1


	//   ....[85]....
        /*0644*/ 	.word	0x00002400
        /*0648*/ 	.word	0x000000ff
        /*064c*/ 	.word	0x00000110
        /*0650*/ 	.short	0x010a
        /*0652*/ 	.byte	0x21
	.zero		1


	//   ....[86]....
        /*0654*/ 	.word	0x000025a0
        /*0658*/ 	.word	0x000000ff
        /*065c*/ 	.word	0x00000110
        /*0660*/ 	.short	0x010a
        /*0662*/ 	.byte	0x11
	.zero		1


	//   ....[87]....
        /*0664*/ 	.word	0x00002810
        /*0668*/ 	.word	0x000000ff
        /*066c*/ 	.word	0x00000250
        /*0670*/ 	.short	0x010a
        /*0672*/ 	.byte	0x25
	.zero		1


	//   ....[88]....
        /*0674*/ 	.word	0x000028d0
        /*0678*/ 	.word	0x000000ff
        /*067c*/ 	.word	0x00000000
        /*0680*/ 	.short	0x0101
        /*0682*/ 	.byte	0x04
	.zero		1


	//   ....[89]....
        /*0684*/ 	.word	0x00002db0
        /*0688*/ 	.word	0x000000ff
        /*068c*/ 	.word	0x00000000
        /*0690*/ 	.short	0x010a
        /*0692*/ 	.byte	0x04
	.zero		1


	//   ....[90]....
        /*0694*/ 	.word	0x00002e40
        /*0698*/ 	.word	0x000000ff
        /*069c*/ 	.word	0x00000000
        /*06a0*/ 	.short	0x010a
        /*06a2*/ 	.byte	0x04
	.zero		1


	//   ....[91]....
        /*06a4*/ 	.word	0x00002ed0
        /*06a8*/ 	.word	0x000000ff
        /*06ac*/ 	.word	0x00000000
        /*06b0*/ 	.short	0x010a
        /*06b2*/ 	.byte	0x04
	.zero		1


	//   ....[92]....
        /*06b4*/ 	.word	0x00002f60
        /*06b8*/ 	.word	0x000000ff
        /*06bc*/ 	.word	0x00000000
        /*06c0*/ 	.short	0x010a
        /*06c2*/ 	.byte	0x04
	.zero		1


	//   ....[93]....
        /*06c4*/ 	.word	0x00002ff0
        /*06c8*/ 	.word	0x000000ff
        /*06cc*/ 	.word	0x00000000
        /*06d0*/ 	.short	0x010a
        /*06d2*/ 	.byte	0x04
	.zero		1


	//   ....[94]....
        /*06d4*/ 	.word	0x00003080
        /*06d8*/ 	.word	0x000000ff
        /*06dc*/ 	.word	0x00000000
        /*06e0*/ 	.short	0x010a
        /*06e2*/ 	.byte	0x04
	.zero		1


	//   ....[95]....
        /*06e4*/ 	.word	0x00003110
        /*06e8*/ 	.word	0x000000ff
        /*06ec*/ 	.word	0x00000000
        /*06f0*/ 	.short	0x010a
        /*06f2*/ 	.byte	0x04
	.zero		1


	//   ....[96]....
        /*06f4*/ 	.word	0x000031a0
        /*06f8*/ 	.word	0x000000ff
        /*06fc*/ 	.word	0x00000000
        /*0700*/ 	.short	0x010a
        /*0702*/ 	.byte	0x04
	.zero		1


	//   ....[97]....
        /*0704*/ 	.word	0x00003230
        /*0708*/ 	.word	0x000000ff
        /*070c*/ 	.word	0x00000000
        /*0710*/ 	.short	0x010a
        /*0712*/ 	.byte	0x04
	.zero		1


	//   ....[98]....
        /*0714*/ 	.word	0x000032c0
        /*0718*/ 	.word	0x000000ff
        /*071c*/ 	.word	0x00000000
        /*0720*/ 	.short	0x010a
        /*0722*/ 	.byte	0x04
	.zero		1


	//   ....[99]....
        /*0724*/ 	.word	0x00003350
        /*0728*/ 	.word	0x000000ff
        /*072c*/ 	.word	0x00000000
        /*0730*/ 	.short	0x010a
        /*0732*/ 	.byte	0x04
	.zero		1


	//   ....[100]....
        /*0734*/ 	.word	0x000033e0
        /*0738*/ 	.word	0x000000ff
        /*073c*/ 	.word	0x00000000
        /*0740*/ 	.short	0x010a
        /*0742*/ 	.byte	0x04
	.zero		1


	//   ....[101]....
        /*0744*/ 	.word	0x00003470
        /*0748*/ 	.word	0x000000ff
        /*074c*/ 	.word	0x00000000
        /*0750*/ 	.short	0x010a
        /*0752*/ 	.byte	0x04
	.zero		1


	//   ....[102]....
        /*0754*/ 	.word	0x00003500
        /*0758*/ 	.word	0x000000ff
        /*075c*/ 	.word	0x00000000
        /*0760*/ 	.short	0x010a
        /*0762*/ 	.byte	0x04
	.zero		1


	//   ....[103]....
        /*0764*/ 	.word	0x00003590
        /*0768*/ 	.word	0x000000ff
        /*076c*/ 	.word	0x00000000
        /*0770*/ 	.short	0x010a
        /*0772*/ 	.byte	0x04
	.zero		1


	//   ....[104]....
        /*0774*/ 	.word	0x00003620
        /*0778*/ 	.word	0x000000ff
        /*077c*/ 	.word	0x00000000
        /*0780*/ 	.short	0x010a
        /*0782*/ 	.byte	0x04
	.zero		1


	//   ....[105]....
        /*0784*/ 	.word	0x000036b0
        /*0788*/ 	.word	0x000000ff
        /*078c*/ 	.word	0x00000000
        /*0790*/ 	.short	0x010a
        /*0792*/ 	.byte	0x04
	.zero		1


	//   ....[106]....
        /*0794*/ 	.word	0x00003740
        /*0798*/ 	.word	0x000000ff
        /*079c*/ 	.word	0x00000000
        /*07a0*/ 	.short	0x010a
        /*07a2*/ 	.byte	0x04
	.zero		1


	//   ....[107]....
        /*07a4*/ 	.word	0x000037d0
        /*07a8*/ 	.word	0x000000ff
        /*07ac*/ 	.word	0x00000000
        /*07b0*/ 	.short	0x010a
        /*07b2*/ 	.byte	0x04
	.zero		1


	//   ....[108]....
        /*07b4*/ 	.word	0x00003860
        /*07b8*/ 	.word	0x000000ff
        /*07bc*/ 	.word	0x00000000
        /*07c0*/ 	.short	0x010a
        /*07c2*/ 	.byte	0x04
	.zero		1


	//   ....[109]....
        /*07c4*/ 	.word	0x000038f0
        /*07c8*/ 	.word	0x000000ff
        /*07cc*/ 	.word	0x00000000
        /*07d0*/ 	.short	0x010a
        /*07d2*/ 	.byte	0x04
	.zero		1


	//   ....[110]....
        /*07d4*/ 	.word	0x00003980
        /*07d8*/ 	.word	0x000000ff
        /*07dc*/ 	.word	0x00000000
        /*07e0*/ 	.short	0x010a
        /*07e2*/ 	.byte	0x04
	.zero		1


	//   ....[111]....
        /*07e4*/ 	.word	0x00003a10
        /*07e8*/ 	.word	0x000000ff
        /*07ec*/ 	.word	0x00000000
        /*07f0*/ 	.short	0x010a
        /*07f2*/ 	.byte	0x04
	.zero		1


	//   ....[112]....
        /*07f4*/ 	.word	0x00003aa0
        /*07f8*/ 	.word	0x000000ff
        /*07fc*/ 	.word	0x00000000
        /*0800*/ 	.short	0x010a
        /*0802*/ 	.byte	0x04
	.zero		1


	//   ....[113]....
        /*0804*/ 	.word	0x00003b30
        /*0808*/ 	.word	0x000000ff
        /*080c*/ 	.word	0x00000000
        /*0810*/ 	.short	0x010a
        /*0812*/ 	.byte	0x04
	.zero		1


	//   ....[114]....
        /*0814*/ 	.word	0x00003bc0
        /*0818*/ 	.word	0x000000ff
        /*081c*/ 	.word	0x00000000
        /*0820*/ 	.short	0x010a
        /*0822*/ 	.byte	0x04
	.zero		1


	//   ....[115]....
        /*0824*/ 	.word	0x00003c50
        /*0828*/ 	.word	0x000000ff
        /*082c*/ 	.word	0x00000000
        /*0830*/ 	.short	0x010a
        /*0832*/ 	.byte	0x04
	.zero		1


	//   ....[116]....
        /*0834*/ 	.word	0x00003ce0
        /*0838*/ 	.word	0x000000ff
        /*083c*/ 	.word	0x00000000
        /*0840*/ 	.short	0x010a
        /*0842*/ 	.byte	0x04
	.zero		1


	//   ....[117]....
        /*0844*/ 	.word	0x00003d70
        /*0848*/ 	.word	0x000000ff
        /*084c*/ 	.word	0x00000000
        /*0850*/ 	.short	0x010a
        /*0852*/ 	.byte	0x04
	.zero		1


	//   ....[118]....
        /*0854*/ 	.word	0x00003e00
        /*0858*/ 	.word	0x000000ff
        /*085c*/ 	.word	0x00000000
        /*0860*/ 	.short	0x010a
        /*0862*/ 	.byte	0x04
	.zero		1


	//   ....[119]....
        /*0864*/ 	.word	0x00003e90
        /*0868*/ 	.word	0x000000ff
        /*086c*/ 	.word	0x00000000
        /*0870*/ 	.short	0x010a
        /*0872*/ 	.byte	0x04
	.zero		1


	//   ....[120]....
        /*0874*/ 	.word	0x00003f20
        /*0878*/ 	.word	0x000000ff
        /*087c*/ 	.word	0x00000000
        /*0880*/ 	.short	0x010a
        /*0882*/ 	.byte	0x04
	.zero		1


	//   ....[121]....
        /*0884*/ 	.word	0x00003fb0
        /*0888*/ 	.word	0x000000ff
        /*088c*/ 	.word	0x00000000
        /*0890*/ 	.short	0x010a
        /*0892*/ 	.byte	0x04
	.zero		1


	//   ....[122]....
        /*0894*/ 	.word	0x00004050
        /*0898*/ 	.word	0x00000000
        /*089c*/ 	.word	0x00000000
        /*08a0*/ 	.short	0x010a
        /*08a2*/ 	.byte	0xff
	.zero		1


	//   ....[123]....
        /*08a4*/ 	.word	0x00004180
        /*08a8*/ 	.word	0x000000ff
        /*08ac*/ 	.word	0x00000258
        /*08b0*/ 	.short	0x010a
        /*08b2*/ 	.byte	0x30
	.zero		1


	//   ....[124]....
        /*08b4*/ 	.word	0x00004220
        /*08b8*/ 	.word	0x000000ff
        /*08bc*/ 	.word	0x00000250
        /*08c0*/ 	.short	0x010a
        /*08c2*/ 	.byte	0x30
	.zero		1


	//   ....[125]....
        /*08c4*/ 	.word	0x000042c0
        /*08c8*/ 	.word	0x000000ff
        /*08cc*/ 	.word	0x00000000
        /*08d0*/ 	.short	0x0101
        /*08d2*/ 	.byte	0x06
	.zero		1


	//   ....[126]....
        /*08d4*/ 	.word	0x00004300
        /*08d8*/ 	.word	0x000000ff
        /*08dc*/ 	.word	0x00000258
        /*08e0*/ 	.short	0x0106
        /*08e2*/ 	.byte	0x30
	.zero		1


	//   ....[127]....
        /*08e4*/ 	.word	0x00004340
        /*08e8*/ 	.word	0x00000000
        /*08ec*/ 	.word	0x00000258
        /*08f0*/ 	.short	0x010a
        /*08f2*/ 	.byte	0xff
	.zero		1


	//   ....[128]....
        /*08f4*/ 	.word	0x00004830
        /*08f8*/ 	.word	0x000000ff
        /*08fc*/ 	.word	0x00000250
        /*0900*/ 	.short	0x010a
        /*0902*/ 	.byte	0x07
	.zero		1


	//   ....[129]....
        /*0904*/ 	.word	0x000048e0
        /*0908*/ 	.word	0x000000ff
        /*090c*/ 	.word	0x00000000
        /*0910*/ 	.short	0x0101
        /*0912*/ 	.byte	0x05
	.zero		1


	//   ....[130]....
        /*0914*/ 	.word	0x000048f0
        /*0918*/ 	.word	0x000000ff
        /*091c*/ 	.word	0x00000270
        /*0920*/ 	.short	0x010a
        /*0922*/ 	.byte	0x09
	.zero		1


	//   ....[131]....
        /*0924*/ 	.word	0x000049c0
        /*0928*/ 	.word	0x000000ff
        /*092c*/ 	.word	0x00000000
        /*0930*/ 	.short	0x010a
        /*0932*/ 	.byte	0x04
	.zero		1


	//   ....[132]....
        /*0934*/ 	.word	0x00004a20
        /*0938*/ 	.word	0x000000ff
        /*093c*/ 	.word	0x00000000
        /*0940*/ 	.short	0x010a
        /*0942*/ 	.byte	0x08
	.zero		1


	//   ....[133]....
        /*0944*/ 	.word	0x00004b50
        /*0948*/ 	.word	0x000000ff
        /*094c*/ 	.word	0x00000000
        /*0950*/ 	.short	0x010a
        /*0952*/ 	.byte	0x04
	.zero		1


	//   ....[134]....
        /*0954*/ 	.word	0x00004d10
        /*0958*/ 	.word	0x000000ff
        /*095c*/ 	.word	0x00000000
        /*0960*/ 	.short	0x010a
        /*0962*/ 	.byte	0x05
	.zero		1


	//   ....[135]....
        /*0964*/ 	.word	0x00004da0
        /*0968*/ 	.word	0x000000ff
        /*096c*/ 	.word	0x00000000
        /*0970*/ 	.short	0x010a
        /*0972*/ 	.byte	0x06
	.zero		1


	//   ....[136]....
        /*0974*/ 	.word	0x000052d0
        /*0978*/ 	.word	0x000000ff
        /*097c*/ 	.word	0x00000250
        /*0980*/ 	.short	0x010a
        /*0982*/ 	.byte	0x0f
	.zero		1


	//   ....[137]....
        /*0984*/ 	.word	0x000055c0
        /*0988*/ 	.word	0x000000ff
        /*098c*/ 	.word	0x00000000
        /*0990*/ 	.short	0x0101
        /*0992*/ 	.byte	0x0e
	.zero		1


	//   ....[138]....
        /*0994*/ 	.word	0x000058f0
        /*0998*/ 	.word	0x000000ff
        /*099c*/ 	.word	0x00000248
        /*09a0*/ 	.short	0x010a
        /*09a2*/ 	.byte	0x0f
	.zero		1


	//   ....[139]....
        /*09a4*/ 	.word	0x00005be0
        /*09a8*/ 	.word	0x000000ff
        /*09ac*/ 	.word	0x00000230
        /*09b0*/ 	.short	0x010a
        /*09b2*/ 	.byte	0x0f
	.zero		1


	//   ....[140]....
        /*09b4*/ 	.word	0x00005d70
        /*09b8*/ 	.word	0x000000ff
        /*09bc*/ 	.word	0x00000220
        /*09c0*/ 	.short	0x010b
        /*09c2*/ 	.byte	0x0f
	.zero		1


	//   ....[141]....
        /*09c4*/ 	.word	0x00005db0
        /*09c8*/ 	.word	0x000000ff
        /*09cc*/ 	.word	0x00000000
        /*09d0*/ 	.short	0x0101
        /*09d2*/ 	.byte	0x30
	.zero		1


	//   ....[142]....
        /*09d4*/ 	.word	0x00005df0
        /*09d8*/ 	.word	0x000000ff
        /*09dc*/ 	.word	0x00000238
        /*09e0*/ 	.short	0x010a
        /*09e2*/ 	.byte	0x0f
	.zero		1


	//   ....[143]....
        /*09e4*/ 	.word	0x00006000
        /*09e8*/ 	.word	0x000000ff
        /*09ec*/ 	.word	0x00000228
        /*09f0*/ 	.short	0x010b
        /*09f2*/ 	.byte	0x0f
	.zero		1


	//   ....[144]....
        /*09f4*/ 	.word	0x00006020
        /*09f8*/ 	.word	0x000000ff
        /*09fc*/ 	.word	0x00000000
        /*0a00*/ 	.short	0x0101
        /*0a02*/ 	.byte	0x17
	.zero		1


	//   ....[145]....
        /*0a04*/ 	.word	0x00006050
        /*0a08*/ 	.word	0x000000ff
        /*0a0c*/ 	.word	0x00000230
        /*0a10*/ 	.short	0x010a
        /*0a12*/ 	.byte	0x0f
	.zero		1


	//   ....[146]....
        /*0a14*/ 	.word	0x00006090
        /*0a18*/ 	.word	0x00000000
        /*0a1c*/ 	.word	0x00000238
        /*0a20*/ 	.short	0x010a
        /*0a22*/ 	.byte	0xff
	.zero		1


	//   ....[147]....
        /*0a24*/ 	.word	0x00006420
        /*0a28*/ 	.word	0x000000ff
        /*0a2c*/ 	.word	0x00000250
        /*0a30*/ 	.short	0x010a
        /*0a32*/ 	.byte	0x33
	.zero		1


	//   ....[148]....
        /*0a34*/ 	.word	0x00006530
        /*0a38*/ 	.word	0x000000ff
        /*0a3c*/ 	.word	0x00000000
        /*0a40*/ 	.short	0x0101
        /*0a42*/ 	.byte	0x04
	.zero		1


	//   ....[149]....
        /*0a44*/ 	.word	0x00007350
        /*0a48*/ 	.word	0x00000000
        /*0a4c*/ 	.word	0x00000220
        /*0a50*/ 	.short	0x010a
        /*0a52*/ 	.byte	0xff
	.zero		1


	//   ....[150]....
        /*0a54*/ 	.word	0x00007380
        /*0a58*/ 	.word	0x00000073
        /*0a5c*/ 	.word	0x00000260
        /*0a60*/ 	.short	0x010a
        /*0a62*/ 	.byte	0xff
	.zero		1


	//   ....[151]....
        /*0a64*/ 	.word	0x00007470
        /*0a68*/ 	.word	0x00000000
        /*0a6c*/ 	.word	0x00000220
        /*0a70*/ 	.short	0x010a
        /*0a72*/ 	.byte	0xff
	.zero		1


	//   ....[152]....
        /*0a74*/ 	.word	0x00007580
        /*0a78*/ 	.word	0x00000000
        /*0a7c*/ 	.word	0x00000000
        /*0a80*/ 	.short	0x0101
        /*0a82*/ 	.byte	0xff
	.zero		1


	//   ....[153]....
        /*0a84*/ 	.word	0x00007600
        /*0a88*/ 	.word	0x00000073
        /*0a8c*/ 	.word	0x00000260
        /*0a90*/ 	.short	0x010a
        /*0a92*/ 	.byte	0xff
	.zero		1


	//   ....[154]....
        /*0a94*/ 	.word	0x00008170
        /*0a98*/ 	.word	0x00000002
        /*0a9c*/ 	.word	0x00000220
        /*0aa0*/ 	.short	0x010a
        /*0aa2*/ 	.byte	0xff
	.zero		1


	//   ....[155]....
        /*0aa4*/ 	.word	0x00008240
        /*0aa8*/ 	.word	0x00000002
        /*0aac*/ 	.word	0x00000220
        /*0ab0*/ 	.short	0x010a
        /*0ab2*/ 	.byte	0xff
	.zero		1


	//   ....[156]....
        /*0ab4*/ 	.word	0x00008370
        /*0ab8*/ 	.word	0x00000002
        /*0abc*/ 	.word	0x00000000
        /*0ac0*/ 	.short	0x0101
        /*0ac2*/ 	.byte	0xff
	.zero		1


	//   ....[157]....
        /*0ac4*/ 	.word	0x00008790
        /*0ac8*/ 	.word	0x000000ff
        /*0acc*/ 	.word	0x00000000
        /*0ad0*/ 	.short	0x0101
        /*0ad2*/ 	.byte	0x05
	.zero		1


	//   ....[158]....
        /*0ad4*/ 	.word	0x00008f90
        /*0ad8*/ 	.word	0x00000003
        /*0adc*/ 	.word	0x00000110
        /*0ae0*/ 	.short	0x010a
        /*0ae2*/ 	.byte	0xff
	.zero		1


	//   ....[159]....
        /*0ae4*/ 	.word	0x00008ff0
        /*0ae8*/ 	.word	0x00000003
        /*0aec*/ 	.word	0x00000110
        /*0af0*/ 	.short	0x010a
        /*0af2*/ 	.byte	0xff
	.zero		1


	//   ....[160]....
        /*0af4*/ 	.word	0x00009050
        /*0af8*/ 	.word	0x00000002
        /*0afc*/ 	.word	0x00000250
        /*0b00*/ 	.short	0x010a
        /*0b02*/ 	.byte	0xff
	.zero		1


	//   ....[161]....
        /*0b04*/ 	.word	0x000090b0
        /*0b08*/ 	.word	0x00000000
        /*0b0c*/ 	.word	0x00000000
        /*0b10*/ 	.short	0x010a
        /*0b12*/ 	.byte	0xff
	.zero		1


	//   ....[162]....
        /*0b14*/ 	.word	0x00009110
        /*0b18*/ 	.word	0x00000000
        /*0b1c*/ 	.word	0x00000000
        /*0b20*/ 	.short	0x010a
        /*0b22*/ 	.byte	0xff
	.zero		1


	//   ....[163]....
        /*0b24*/ 	.word	0x00009170
        /*0b28*/ 	.word	0x00000000
        /*0b2c*/ 	.word	0x00000000
        /*0b30*/ 	.short	0x010a
        /*0b32*/ 	.byte	0xff
	.zero		1


	//   ....[164]....
        /*0b34*/ 	.word	0x000091d0
        /*0b38*/ 	.word	0x00000000
        /*0b3c*/ 	.word	0x00000000
        /*0b40*/ 	.short	0x010a
        /*0b42*/ 	.byte	0xff
	.zero		1


	//   ....[165]....
        /*0b44*/ 	.word	0x00009230
        /*0b48*/ 	.word	0x00000000
        /*0b4c*/ 	.word	0x00000000
        /*0b50*/ 	.short	0x010a
        /*0b52*/ 	.byte	0xff
	.zero		1


	//   ....[166]....
        /*0b54*/ 	.word	0x00009290
        /*0b58*/ 	.word	0x00000000
        /*0b5c*/ 	.word	0x00000000
        /*0b60*/ 	.short	0x010a
        /*0b62*/ 	.byte	0xff
	.zero		1


	//   ....[167]....
        /*0b64*/ 	.word	0x000092f0
        /*0b68*/ 	.word	0x00000000
        /*0b6c*/ 	.word	0x00000000
        /*0b70*/ 	.short	0x010a
        /*0b72*/ 	.byte	0xff
	.zero		1


	//   ....[168]....
        /*0b74*/ 	.word	0x00009350
        /*0b78*/ 	.word	0x00000000
        /*0b7c*/ 	.word	0x00000000
        /*0b80*/ 	.short	0x010a
        /*0b82*/ 	.byte	0xff
	.zero		1


	//   ....[169]....
        /*0b84*/ 	.word	0x000093b0
        /*0b88*/ 	.word	0x00000000
        /*0b8c*/ 	.word	0x00000000
        /*0b90*/ 	.short	0x010a
        /*0b92*/ 	.byte	0xff
	.zero		1


	//   ....[170]....
        /*0b94*/ 	.word	0x00009410
        /*0b98*/ 	.word	0x00000000
        /*0b9c*/ 	.word	0x00000000
        /*0ba0*/ 	.short	0x010a
        /*0ba2*/ 	.byte	0xff
	.zero		1


	//   ....[171]....
        /*0ba4*/ 	.word	0x00009470
        /*0ba8*/ 	.word	0x00000000
        /*0bac*/ 	.word	0x00000000
        /*0bb0*/ 	.short	0x010a
        /*0bb2*/ 	.byte	0xff
	.zero		1


	//   ....[172]....
        /*0bb4*/ 	.word	0x000094d0
        /*0bb8*/ 	.word	0x00000000
        /*0bbc*/ 	.word	0x00000000
        /*0bc0*/ 	.short	0x010a
        /*0bc2*/ 	.byte	0xff
	.zero		1


	//   ....[173]....
        /*0bc4*/ 	.word	0x00009530
        /*0bc8*/ 	.word	0x00000000
        /*0bcc*/ 	.word	0x00000000
        /*0bd0*/ 	.short	0x010a
        /*0bd2*/ 	.byte	0xff
	.zero		1


	//   ....[174]....
        /*0bd4*/ 	.word	0x00009590
        /*0bd8*/ 	.word	0x00000000
        /*0bdc*/ 	.word	0x00000000
        /*0be0*/ 	.short	0x010a
        /*0be2*/ 	.byte	0xff
	.zero		1


	//   ....[175]....
        /*0be4*/ 	.word	0x000095f0
        /*0be8*/ 	.word	0x00000000
        /*0bec*/ 	.word	0x00000000
        /*0bf0*/ 	.short	0x010a
        /*0bf2*/ 	.byte	0xff
	.zero		1


	//   ....[176]....
        /*0bf4*/ 	.word	0x00009650
        /*0bf8*/ 	.word	0x00000000
        /*0bfc*/ 	.word	0x00000000
        /*0c00*/ 	.short	0x010a
        /*0c02*/ 	.byte	0xff
	.zero		1


	//   ....[177]....
        /*0c04*/ 	.word	0x000096b0
        /*0c08*/ 	.word	0x00000000
        /*0c0c*/ 	.word	0x00000000
        /*0c10*/ 	.short	0x010a
        /*0c12*/ 	.byte	0xff
	.zero		1


	//   ....[178]....
        /*0c14*/ 	.word	0x00009710
        /*0c18*/ 	.word	0x00000000
        /*0c1c*/ 	.word	0x00000000
        /*0c20*/ 	.short	0x010a
        /*0c22*/ 	.byte	0xff
	.zero		1


	//   ....[179]....
        /*0c24*/ 	.word	0x00009770
        /*0c28*/ 	.word	0x00000000
        /*0c2c*/ 	.word	0x00000000
        /*0c30*/ 	.short	0x010a
        /*0c32*/ 	.byte	0xff
	.zero		1


	//   ....[180]....
        /*0c34*/ 	.word	0x000097d0
        /*0c38*/ 	.word	0x00000000
        /*0c3c*/ 	.word	0x00000000
        /*0c40*/ 	.short	0x010a
        /*0c42*/ 	.byte	0xff
	.zero		1


	//   ....[181]....
        /*0c44*/ 	.word	0x00009830
        /*0c48*/ 	.word	0x00000000
        /*0c4c*/ 	.word	0x00000000
        /*0c50*/ 	.short	0x010a
        /*0c52*/ 	.byte	0xff
	.zero		1


	//   ....[182]....
        /*0c54*/ 	.word	0x00009890
        /*0c58*/ 	.word	0x00000000
        /*0c5c*/ 	.word	0x00000000
        /*0c60*/ 	.short	0x010a
        /*0c62*/ 	.byte	0xff
	.zero		1


	//   ....[183]....
        /*0c64*/ 	.word	0x000098f0
        /*0c68*/ 	.word	0x00000000
        /*0c6c*/ 	.word	0x00000000
        /*0c70*/ 	.short	0x010a
        /*0c72*/ 	.byte	0xff
	.zero		1


	//   ....[184]....
        /*0c74*/ 	.word	0x00009950
        /*0c78*/ 	.word	0x00000000
        /*0c7c*/ 	.word	0x00000000
        /*0c80*/ 	.short	0x010a
        /*0c82*/ 	.byte	0xff
	.zero		1


	//   ....[185]....
        /*0c84*/ 	.word	0x000099b0
        /*0c88*/ 	.word	0x00000000
        /*0c8c*/ 	.word	0x00000000
        /*0c90*/ 	.short	0x010a
        /*0c92*/ 	.byte	0xff
	.zero		1


	//   ....[186]....
        /*0c94*/ 	.word	0x00009a10
        /*0c98*/ 	.word	0x00000000
        /*0c9c*/ 	.word	0x00000000
        /*0ca0*/ 	.short	0x010a
        /*0ca2*/ 	.byte	0xff
	.zero		1


	//   ....[187]....
        /*0ca4*/ 	.word	0x00009a70
        /*0ca8*/ 	.word	0x00000000
        /*0cac*/ 	.word	0x00000000
        /*0cb0*/ 	.short	0x010a
        /*0cb2*/ 	.byte	0xff
	.zero		1


	//   ....[188]....
        /*0cb4*/ 	.word	0x00009ad0
        /*0cb8*/ 	.word	0x00000000
        /*0cbc*/ 	.word	0x00000000
        /*0cc0*/ 	.short	0x010a
        /*0cc2*/ 	.byte	0xff
	.zero		1


	//   ....[189]....
        /*0cc4*/ 	.word	0x00009b30
        /*0cc8*/ 	.word	0x00000000
        /*0ccc*/ 	.word	0x00000000
        /*0cd0*/ 	.short	0x010a
        /*0cd2*/ 	.byte	0xff
	.zero		1


	//   ....[190]....
        /*0cd4*/ 	.word	0x00009b90
        /*0cd8*/ 	.word	0x00000000
        /*0cdc*/ 	.word	0x00000000
        /*0ce0*/ 	.short	0x010a
        /*0ce2*/ 	.byte	0xff
	.zero		1


	//   ....[191]....
        /*0ce4*/ 	.word	0x00009bf0
        /*0ce8*/ 	.word	0x00000000
        /*0cec*/ 	.word	0x00000000
        /*0cf0*/ 	.short	0x010a
        /*0cf2*/ 	.byte	0xff
	.zero		1


	//   ....[192]....
        /*0cf4*/ 	.word	0x00009c50
        /*0cf8*/ 	.word	0x00000000
        /*0cfc*/ 	.word	0x00000000
        /*0d00*/ 	.short	0x010a
        /*0d02*/ 	.byte	0xff
	.zero		1


	//   ....[193]....
        /*0d04*/ 	.word	0x00009cb0
        /*0d08*/ 	.word	0x00000000
        /*0d0c*/ 	.word	0x00000000
        /*0d10*/ 	.short	0x010a
        /*0d12*/ 	.byte	0xff
	.zero		1


	//   ....[194]....
        /*0d14*/ 	.word	0x00009d10
        /*0d18*/ 	.word	0x00000004
        /*0d1c*/ 	.word	0x00000258
        /*0d20*/ 	.short	0x010a
        /*0d22*/ 	.byte	0xff
	.zero		1


	//   ....[195]....
        /*0d24*/ 	.word	0x00009d70
        /*0d28*/ 	.word	0x00000004
        /*0d2c*/ 	.word	0x00000250
        /*0d30*/ 	.short	0x010a
        /*0d32*/ 	.byte	0xff
	.zero		1


	//   ....[196]....
        /*0d34*/ 	.word	0x00009dd0
        /*0d38*/ 	.word	0x00000000
        /*0d3c*/ 	.word	0x00000250
        /*0d40*/ 	.short	0x010a
        /*0d42*/ 	.byte	0xff
	.zero		1


	//   ....[197]....
        /*0d44*/ 	.word	0x00009e30
        /*0d48*/ 	.word	0x00000004
        /*0d4c*/ 	.word	0x00000270
        /*0d50*/ 	.short	0x010a
        /*0d52*/ 	.byte	0xff
	.zero		1


	//   ....[198]....
        /*0d54*/ 	.word	0x00009e90
        /*0d58*/ 	.word	0x00000000
        /*0d5c*/ 	.word	0x00000000
        /*0d60*/ 	.short	0x010a
        /*0d62*/ 	.byte	0xff
	.zero		1


	//   ....[199]....
        /*0d64*/ 	.word	0x00009ef0
        /*0d68*/ 	.word	0x00000000
        /*0d6c*/ 	.word	0x00000000
        /*0d70*/ 	.short	0x010a
        /*0d72*/ 	.byte	0xff
	.zero		1


	//   ....[200]....
        /*0d74*/ 	.word	0x00009f50
        /*0d78*/ 	.word	0x00000000
        /*0d7c*/ 	.word	0x00000000
        /*0d80*/ 	.short	0x010a
        /*0d82*/ 	.byte	0xff
	.zero		1


	//   ....[201]....
        /*0d84*/ 	.word	0x00009fb0
        /*0d88*/ 	.word	0x00000009
        /*0d8c*/ 	.word	0x00000250
        /*0d90*/ 	.short	0x010a
        /*0d92*/ 	.byte	0xff
	.zero		1


	//   ....[202]....
        /*0d94*/ 	.word	0x0000a010
        /*0d98*/ 	.word	0x00000000
        /*0d9c*/ 	.word	0x00000248
        /*0da0*/ 	.short	0x010a
        /*0da2*/ 	.byte	0xff
	.zero		1


	//   ....[203]....
        /*0da4*/ 	.word	0x0000a070
        /*0da8*/ 	.word	0x00000000
        /*0dac*/ 	.word	0x00000230
        /*0db0*/ 	.short	0x010a
        /*0db2*/ 	.byte	0xff
	.zero		1


	//   ....[204]....
        /*0db4*/ 	.word	0x0000a0d0
        /*0db8*/ 	.word	0x00000000
        /*0dbc*/ 	.word	0x00000238
        /*0dc0*/ 	.short	0x010a
        /*0dc2*/ 	.byte	0xff
	.zero		1


	//   ....[205]....
        /*0dc4*/ 	.word	0x0000a130
        /*0dc8*/ 	.word	0x00000000
        /*0dcc*/ 	.word	0x00000230
        /*0dd0*/ 	.short	0x010a
        /*0dd2*/ 	.byte	0xff
	.zero		1


	//   ....[206]....
        /*0dd4*/ 	.word	0x0000a190
        /*0dd8*/ 	.word	0x00000000
        /*0ddc*/ 	.word	0x00000250
        /*0de0*/ 	.short	0x010a
        /*0de2*/ 	.byte	0xff
	.zero		1


	//   ....[207]....
        /*0de4*/ 	.word	0x0000a1e0
        /*0de8*/ 	.word	0x00000000
        /*0dec*/ 	.word	0x00000220
        /*0df0*/ 	.short	0x010a
        /*0df2*/ 	.byte	0xff
	.zero		1


	//   ....[208]....
        /*0df4*/ 	.word	0x0000a230
        /*0df8*/ 	.word	0x00000073
        /*0dfc*/ 	.word	0x00000260
        /*0e00*/ 	.short	0x010a
        /*0e02*/ 	.byte	0xff
	.zero		1


	//   ....[209]....
        /*0e04*/ 	.word	0x0000a280
        /*0e08*/ 	.word	0x00000002
        /*0e0c*/ 	.word	0x00000220
        /*0e10*/ 	.short	0x010a
        /*0e12*/ 	.byte	0xff
	.zero		1


	//----- nvinfo : EIATTR_NUM_MBARRIERS
	.align		4
.L_47:
        /*0e14*/ 	.byte	0x03, 0x38
        /*0e16*/ 	.short	0x0050


	//----- nvinfo : EIATTR_EXIT_INSTR_OFFSETS
	.align		4
        /*0e18*/ 	.byte	0x04, 0x1c
        /*0e1a*/ 	.short	(.L_49 - .L_48)


	//   ....[0]....
.L_48:
        /*0e1c*/ 	.word	0x00004080


	//   ....[1]....
        /*0e20*/ 	.word	0x00004310


	//   ....[2]....
        /*0e24*/ 	.word	0x00004370


	//   ....[3]....
        /*0e28*/ 	.word	0x00005010


	//   ....[4]....
        /*0e2c*/ 	.word	0x000060c0


	//   ....[5]....
        /*0e30*/ 	.word	0x00006100


	//   ....[6]....
        /*0e34*/ 	.word	0x00008f70


	//----- nvinfo : EIATTR_MAX_THREADS
	.align		4
.L_49:
        /*0e38*/ 	.byte	0x04, 0x05
        /*0e3a*/ 	.short	(.L_51 - .L_50)
.L_50:
        /*0e3c*/ 	.word	0x00000100
        /*0e40*/ 	.word	0x00000001
        /*0e44*/ 	.word	0x00000001


	//----- nvinfo : EIATTR_CRS_STACK_SIZE
	.align		4
.L_51:
        /*0e48*/ 	.byte	0x04, 0x1e
        /*0e4a*/ 	.short	(.L_53 - .L_52)
.L_52:
        /*0e4c*/ 	.word	0x00000000


	//----- nvinfo : EIATTR_CBANK_PARAM_SIZE
	.align		4
.L_53:
        /*0e50*/ 	.byte	0x03, 0x19
        /*0e52*/ 	.short	0x0800


	//----- nvinfo : EIATTR_PARAM_CBANK
	.align		4
        /*0e54*/ 	.byte	0x04, 0x0a
        /*0e56*/ 	.short	(.L_55 - .L_54)
	.align		4
.L_54:
        /*0e58*/ 	.word	index@(.nv.constant0._ZN7cutlass13device_kernelINS_4conv6kernel13ConvUniversalINS1_16ConvProblemShapeILNS1_8OperatorE2ELi2EEENS1_10collective14CollectiveConvINS1_47MainloopSm100TmaUmmaWarpSpecializedImplicitGemmILS5_2ELi34ELi2ELi1ELi2EN4cute5tupleIJNSA_1CILi2EEENSC_ILi1EEESE_EEEEENSB_IJNSC_ILi64EEENSB_IJNSC_ILi128EEEEEENSB_IJNSC_ILi32EEEEEEEEENS_12float_e4m3_tESN_NSA_8TiledMMAINSA_8MMA_AtomIJNSA_10MMA_TraitsINSA_19SM100_MMA_F8F6F4_SSEJSN_SN_fSH_SI_NSA_17integral_constantINSA_4UMMA5MajorELSU_1EEESV_NSS_INST_7ScaleInELSW_0EEESX_EEEEEENSA_6LayoutINSB_IJSE_SE_SE_EEENSB_IJNSC_ILi0EEES12_S12_EEEEENSB_IJNSA_10UnderscoreES15_S15_EEEEENS7_6detail27Sm100ImplicitGemmTileTraitsINSA_13SM90_TMA_LOADENSA_14ComposedLayoutINSA_7SwizzleILi2ELi4ELi3EEENSA_18smem_ptr_flag_bitsILi8EEENS10_INSB_IJSH_NSC_ILi8EEEEEENSB_IJSE_SH_EEEEEEEvEENS19_INSA_30SM90_TMA_LOAD_IM2COL_MULTICASTENS1B_INS1C_ILi3ELi4ELi3EEES1F_NS10_INSB_IJSI_S1G_EEENSB_IJSE_SI_EEEEEEEvEEEENS_8epilogue10collective18CollectiveEpilogueINS1U_23Sm100TmaWarpSpecializedILi2ELi2ELi32ELb0ELb0EEEJSM_NSB_IJNS10_ISH_SE_EES1Z_EEESN_NSB_IJlNSB_IJSE_llEEES12_EEESN_S22_NS1U_6fusion15FusionCallbacksIS1Y_NS23_17LinearCombinationISN_fSN_fLNS_15FloatRoundStyleE2EEESM_S20_JEEENSA_5SM1004TMEM4LOAD26SM100_TMEM_LOAD_16dp32b32xES1A_NS1B_IS1D_S1F_NS10_INSB_IJS1G_SH_EEENSB_IJSH_SE_EEEEEEENSA_39AutoVectorizingCopyWithAssumedAlignmentILi128EEENSA_14SM90_TMA_STOREES2G_S2I_S2I_EEEvvEEEEvNT_6ParamsE)
        /*0e5c*/ 	.short	0x0380
        /*0e5e*/ 	.short	0x0800


	//----- nvinfo : EIATTR_SW_WAR
	.align		4
.L_55:
        /*0e60*/ 	.byte	0x04, 0x36
        /*0e62*/ 	.short	(.L_57 - .L_56)
.L_56:
        /*0e64*/ 	.word	0x00000008
.L_57:


//--------------------- .nv.callgraph             --------------------------
	.section	.nv.callgraph,"",@"SHT_CUDA_CALLGRAPH"
	.align	4
	.sectionentsize	8
	.align		4
        /*0000*/ 	.word	0x00000000
	.align		4
        /*0004*/ 	.word	0xffffffff
	.align		4
        /*0008*/ 	.word	index@(_ZN7cutlass13device_kernelINS_4conv6kernel13ConvUniversalINS1_16ConvProblemShapeILNS1_8OperatorE2ELi2EEENS1_10collective14CollectiveConvINS1_47MainloopSm100TmaUmmaWarpSpecializedImplicitGemmILS5_2ELi34ELi2ELi1ELi2EN4cute5tupleIJNSA_1CILi2EEENSC_ILi1EEESE_EEEEENSB_IJNSC_ILi64EEENSB_IJNSC_ILi128EEEEEENSB_IJNSC_ILi32EEEEEEEEENS_12float_e4m3_tESN_NSA_8TiledMMAINSA_8MMA_AtomIJNSA_10MMA_TraitsINSA_19SM100_MMA_F8F6F4_SSEJSN_SN_fSH_SI_NSA_17integral_constantINSA_4UMMA5MajorELSU_1EEESV_NSS_INST_7ScaleInELSW_0EEESX_EEEEEENSA_6LayoutINSB_IJSE_SE_SE_EEENSB_IJNSC_ILi0EEES12_S12_EEEEENSB_IJNSA_10UnderscoreES15_S15_EEEEENS7_6detail27Sm100ImplicitGemmTileTraitsINSA_13SM90_TMA_LOADENSA_14ComposedLayoutINSA_7SwizzleILi2ELi4ELi3EEENSA_18smem_ptr_flag_bitsILi8EEENS10_INSB_IJSH_NSC_ILi8EEEEEENSB_IJSE_SH_EEEEEEEvEENS19_INSA_30SM90_TMA_LOAD_IM2COL_MULTICASTENS1B_INS1C_ILi3ELi4ELi3EEES1F_NS10_INSB_IJSI_S1G_EEENSB_IJSE_SI_EEEEEEEvEEEENS_8epilogue10collective18CollectiveEpilogueINS1U_23Sm100TmaWarpSpecializedILi2ELi2ELi32ELb0ELb0EEEJSM_NSB_IJNS10_ISH_SE_EES1Z_EEESN_NSB_IJlNSB_IJSE_llEEES12_EEESN_S22_NS1U_6fusion15FusionCallbacksIS1Y_NS23_17LinearCombinationISN_fSN_fLNS_15FloatRoundStyleE2EEESM_S20_JEEENSA_5SM1004TMEM4LOAD26SM100_TMEM_LOAD_16dp32b32xES1A_NS1B_IS1D_S1F_NS10_INSB_IJS1G_SH_EEENSB_IJSH_SE_EEEEEEENSA_39AutoVectorizingCopyWithAssumedAlignmentILi128EEENSA_14SM90_TMA_STOREES2G_S2I_S2I_EEEvvEEEEvNT_6ParamsE)
	.align		4
        /*000c*/ 	.word	index@(__assertfail)
	.align		4
        /*0010*/ 	.word	0x00000000
	.align		4
        /*0014*/ 	.word	0xfffffffe
	.align		4
        /*0018*/ 	.word	0x00000000
	.align		4
        /*001c*/ 	.word	0xfffffffd
	.align		4
        /*0020*/ 	.word	0x00000000
	.align		4
        /*0024*/ 	.word	0xfffffffc


//--------------------- .nv.constant4             --------------------------
	.section	.nv.constant4,"a",@progbits
	.align	8
	.align		8
.nv.constant4:
        /*0000*/ 	.dword	__assertfail
	.align		8
        /*0008*/ 	.dword	__unnamed_1
	.align		8
        /*0010*/ 	.dword	__unnamed_2
	.align		8
        /*0018*/ 	.dword	_ZN39_INTERNAL_593ee9b3_4_k_cu_81baaa63_37884cuda3std3__45__cpo5beginE
	.align		8
        /*0020*/ 	.dword	_ZN39_INTERNAL_593ee9b3_4_k_cu_81baaa63_37884cuda3std3__45__cpo3endE
	.align		8
        /*0028*/ 	.dword	_ZN39_INTERNAL_593ee9b3_4_k_cu_81baaa63_37884cuda3std3__45__cpo6cbeginE
	.align		8
        /*0030*/ 	.dword	_ZN39_INTERNAL_593ee9b3_4_k_cu_81baaa63_37884cuda3std3__45__cpo4cendE
	.align		8
        /*0038*/ 	.dword	_ZN39_INTERNAL_593ee9b3_4_k_cu_81baaa63_37884cuda3std3__441_GLOBAL__N__593ee9b3_4_k_cu_81baaa63_37886ignoreE
	.align		8
        /*0040*/ 	.dword	_ZN39_INTERNAL_593ee9b3_4_k_cu_81baaa63_37884cuda3std3__419piecewise_constructE
	.align		8
        /*0048*/ 	.dword	_ZN39_INTERNAL_593ee9b3_4_k_cu_81baaa63_37884cuda3std3__48in_placeE
	.align		8
        /*0050*/ 	.dword	_ZN39_INTERNAL_593ee9b3_4_k_cu_81baaa63_37884cuda3std6ranges3__45__cpo4swapE
	.align		8
        /*0058*/ 	.dword	_ZN39_INTERNAL_593ee9b3_4_k_cu_81baaa63_37884cuda3std6ranges3__45__cpo9iter_moveE
	.align		8
        /*0060*/ 	.dword	_ZN39_INTERNAL_593ee9b3_4_k_cu_81baaa63_37884cute7productE
	.align		8
        /*0068*/ 	.dword	_ZN39_INTERNAL_593ee9b3_4_k_cu_81baaa63_37884cute1_E
	.align		8
        /*0070*/ 	.dword	$str$27
	.align		8
        /*0078*/ 	.dword	$str$28
	.align		8
        /*0080*/ 	.dword	$str$29
	.align		8
        /*0088*/ 	.dword	$str$30


//--------------------- .text._ZN7cutlass13device_kernelINS_4conv6kernel13ConvUniversalINS1_16ConvProblemShapeILNS1_8OperatorE2ELi2EEENS1_10collective14CollectiveConvINS1_47MainloopSm100TmaUmmaWarpSpecializedImplicitGemmILS5_2ELi34ELi2ELi1ELi2EN4cute5tupleIJNSA_1CILi2EEENSC_ILi1EEESE_EEEEENSB_IJNSC_ILi64EEENSB_IJNSC_ILi128EEEEEENSB_IJNSC_ILi32EEEEEEEEENS_12float_e4m3_tESN_NSA_8TiledMMAINSA_8MMA_AtomIJNSA_10MMA_TraitsINSA_19SM100_MMA_F8F6F4_SSEJSN_SN_fSH_SI_NSA_17integral_constantINSA_4UMMA5MajorELSU_1EEESV_NSS_INST_7ScaleInELSW_0EEESX_EEEEEENSA_6LayoutINSB_IJSE_SE_SE_EEENSB_IJNSC_ILi0EEES12_S12_EEEEENSB_IJNSA_10UnderscoreES15_S15_EEEEENS7_6detail27Sm100ImplicitGemmTileTraitsINSA_13SM90_TMA_LOADENSA_14ComposedLayoutINSA_7SwizzleILi2ELi4ELi3EEENSA_18smem_ptr_flag_bitsILi8EEENS10_INSB_IJSH_NSC_ILi8EEEEEENSB_IJSE_SH_EEEEEEEvEENS19_INSA_30SM90_TMA_LOAD_IM2COL_MULTICASTENS1B_INS1C_ILi3ELi4ELi3EEES1F_NS10_INSB_IJSI_S1G_EEENSB_IJSE_SI_EEEEEEEvEEEENS_8epilogue10collective18CollectiveEpilogueINS1U_23Sm100TmaWarpSpecializedILi2ELi2ELi32ELb0ELb0EEEJSM_NSB_IJNS10_ISH_SE_EES1Z_EEESN_NSB_IJlNSB_IJSE_llEEES12_EEESN_S22_NS1U_6fusion15FusionCallbacksIS1Y_NS23_17LinearCombinationISN_fSN_fLNS_15FloatRoundStyleE2EEESM_S20_JEEENSA_5SM1004TMEM4LOAD26SM100_TMEM_LOAD_16dp32b32xES1A_NS1B_IS1D_S1F_NS10_INSB_IJS1G_SH_EEENSB_IJSH_SE_EEEEEEENSA_39AutoVectorizingCopyWithAssumedAlignmentILi128EEENSA_14SM90_TMA_STOREES2G_S2I_S2I_EEEvvEEEEvNT_6ParamsE --------------------------
	.section	.text._ZN7cutlass13device_kernelINS_4conv6kernel13ConvUniversalINS1_16ConvProblemShapeILNS1_8OperatorE2ELi2EEENS1_10collective14CollectiveConvINS1_47MainloopSm100TmaUmmaWarpSpecializedImplicitGemmILS5_2ELi34ELi2ELi1ELi2EN4cute5tupleIJNSA_1CILi2EEENSC_ILi1EEESE_EEEEENSB_IJNSC_ILi64EEENSB_IJNSC_ILi128EEEEEENSB_IJNSC_ILi32EEEEEEEEENS_12float_e4m3_tESN_NSA_8TiledMMAINSA_8MMA_AtomIJNSA_10MMA_TraitsINSA_19SM100_MMA_F8F6F4_SSEJSN_SN_fSH_SI_NSA_17integral_constantINSA_4UMMA5MajorELSU_1EEESV_NSS_INST_7ScaleInELSW_0EEESX_EEEEEENSA_6LayoutINSB_IJSE_SE_SE_EEENSB_IJNSC_ILi0EEES12_S12_EEEEENSB_IJNSA_10UnderscoreES15_S15_EEEEENS7_6detail27Sm100ImplicitGemmTileTraitsINSA_13SM90_TMA_LOADENSA_14ComposedLayoutINSA_7SwizzleILi2ELi4ELi3EEENSA_18smem_ptr_flag_bitsILi8EEENS10_INSB_IJSH_NSC_ILi8EEEEEENSB_IJSE_SH_EEEEEEEvEENS19_INSA_30SM90_TMA_LOAD_IM2COL_MULTICASTENS1B_INS1C_ILi3ELi4ELi3EEES1F_NS10_INSB_IJSI_S1G_EEENSB_IJSE_SI_EEEEEEEvEEEENS_8epilogue10collective18CollectiveEpilogueINS1U_23Sm100TmaWarpSpecializedILi2ELi2ELi32ELb0ELb0EEEJSM_NSB_IJNS10_ISH_SE_EES1Z_EEESN_NSB_IJlNSB_IJSE_llEEES12_EEESN_S22_NS1U_6fusion15FusionCallbacksIS1Y_NS23_17LinearCombinationISN_fSN_fLNS_15FloatRoundStyleE2EEESM_S20_JEEENSA_5SM1004TMEM4LOAD26SM100_TMEM_LOAD_16dp32b32xES1A_NS1B_IS1D_S1F_NS10_INSB_IJS1G_SH_EEENSB_IJSH_SE_EEEEEEENSA_39AutoVectorizingCopyWithAssumedAlignmentILi128EEENSA_14SM90_TMA_STOREES2G_S2I_S2I_EEEvvEEEEvNT_6ParamsE,"ax",@progbits
	.align	128
.text._ZN7cutlass13device_kernelINS_4conv6kernel13ConvUniversalINS1_16ConvProblemShapeILNS1_8OperatorE2ELi2EEENS1_10collective14CollectiveConvINS1_47MainloopSm100TmaUmmaWarpSpecializedImplicitGemmILS5_2ELi34ELi2ELi1ELi2EN4cute5tupleIJNSA_1CILi2EEENSC_ILi1EEESE_EEEEENSB_IJNSC_ILi64EEENSB_IJNSC_ILi128EEEEEENSB_IJNSC_ILi32EEEEEEEEENS_12float_e4m3_tESN_NSA_8TiledMMAINSA_8MMA_AtomIJNSA_10MMA_TraitsINSA_19SM100_MMA_F8F6F4_SSEJSN_SN_fSH_SI_NSA_17integral_constantINSA_4UMMA5MajorELSU_1EEESV_NSS_INST_7ScaleInELSW_0EEESX_EEEEEENSA_6LayoutINSB_IJSE_SE_SE_EEENSB_IJNSC_ILi0EEES12_S12_EEEEENSB_IJNSA_10UnderscoreES15_S15_EEEEENS7_6detail27Sm100ImplicitGemmTileTraitsINSA_13SM90_TMA_LOADENSA_14ComposedLayoutINSA_7SwizzleILi2ELi4ELi3EEENSA_18smem_ptr_flag_bitsILi8EEENS10_INSB_IJSH_NSC_ILi8EEEEEENSB_IJSE_SH_EEEEEEEvEENS19_INSA_30SM90_TMA_LOAD_IM2COL_MULTICASTENS1B_INS1C_ILi3ELi4ELi3EEES1F_NS10_INSB_IJSI_S1G_EEENSB_IJSE_SI_EEEEEEEvEEEENS_8epilogue10collective18CollectiveEpilogueINS1U_23Sm100TmaWarpSpecializedILi2ELi2ELi32ELb0ELb0EEEJSM_NSB_IJNS10_ISH_SE_EES1Z_EEESN_NSB_IJlNSB_IJSE_llEEES12_EEESN_S22_NS1U_6fusion15FusionCallbacksIS1Y_NS23_17LinearCombinationISN_fSN_fLNS_15FloatRoundStyleE2EEESM_S20_JEEENSA_5SM1004TMEM4LOAD26SM100_TMEM_LOAD_16dp32b32xES1A_NS1B_IS1D_S1F_NS10_INSB_IJS1G_SH_EEENSB_IJSH_SE_EEEEEEENSA_39AutoVectorizingCopyWithAssumedAlignmentILi128EEENSA_14SM90_TMA_STOREES2G_S2I_S2I_EEEvvEEEEvNT_6ParamsE:
        .type           _ZN7cutlass13device_kernelINS_4conv6kernel13ConvUniversalINS1_16ConvProblemShapeILNS1_8OperatorE2ELi2EEENS1_10collective14CollectiveConvINS1_47MainloopSm100TmaUmmaWarpSpecializedImplicitGemmILS5_2ELi34ELi2ELi1ELi2EN4cute5tupleIJNSA_1CILi2EEENSC_ILi1EEESE_EEEEENSB_IJNSC_ILi64EEENSB_IJNSC_ILi128EEEEEENSB_IJNSC_ILi32EEEEEEEEENS_12float_e4m3_tESN_NSA_8TiledMMAINSA_8MMA_AtomIJNSA_10MMA_TraitsINSA_19SM100_MMA_F8F6F4_SSEJSN_SN_fSH_SI_NSA_17integral_constantINSA_4UMMA5MajorELSU_1EEESV_NSS_INST_7ScaleInELSW_0EEESX_EEEEEENSA_6LayoutINSB_IJSE_SE_SE_EEENSB_IJNSC_ILi0EEES12_S12_EEEEENSB_IJNSA_10UnderscoreES15_S15_EEEEENS7_6detail27Sm100ImplicitGemmTileTraitsINSA_13SM90_TMA_LOADENSA_14ComposedLayoutINSA_7SwizzleILi2ELi4ELi3EEENSA_18smem_ptr_flag_bitsILi8EEENS10_INSB_IJSH_NSC_ILi8EEEEEENSB_IJSE_SH_EEEEEEEvEENS19_INSA_30SM90_TMA_LOAD_IM2COL_MULTICASTENS1B_INS1C_ILi3ELi4ELi3EEES1F_NS10_INSB_IJSI_S1G_EEENSB_IJSE_SI_EEEEEEEvEEEENS_8epilogue10collective18CollectiveEpilogueINS1U_23Sm100TmaWarpSpecializedILi2ELi2ELi32ELb0ELb0EEEJSM_NSB_IJNS10_ISH_SE_EES1Z_EEESN_NSB_IJlNSB_IJSE_llEEES12_EEESN_S22_NS1U_6fusion15FusionCallbacksIS1Y_NS23_17LinearCombinationISN_fSN_fLNS_15FloatRoundStyleE2EEESM_S20_JEEENSA_5SM1004TMEM4LOAD26SM100_TMEM_LOAD_16dp32b32xES1A_NS1B_IS1D_S1F_NS10_INSB_IJS1G_SH_EEENSB_IJSH_SE_EEEEEEENSA_39AutoVectorizingCopyWithAssumedAlignmentILi128EEENSA_14SM90_TMA_STOREES2G_S2I_S2I_EEEvvEEEEvNT_6ParamsE,@function
        .size           _ZN7cutlass13device_kernelINS_4conv6kernel13ConvUniversalINS1_16ConvProblemShapeILNS1_8OperatorE2ELi2EEENS1_10collective14CollectiveConvINS1_47MainloopSm100TmaUmmaWarpSpecializedImplicitGemmILS5_2ELi34ELi2ELi1ELi2EN4cute5tupleIJNSA_1CILi2EEENSC_ILi1EEESE_EEEEENSB_IJNSC_ILi64EEENSB_IJNSC_ILi128EEEEEENSB_IJNSC_ILi32EEEEEEEEENS_12float_e4m3_tESN_NSA_8TiledMMAINSA_8MMA_AtomIJNSA_10MMA_TraitsINSA_19SM100_MMA_F8F6F4_SSEJSN_SN_fSH_SI_NSA_17integral_constantINSA_4UMMA5MajorELSU_1EEESV_NSS_INST_7ScaleInELSW_0EEESX_EEEEEENSA_6LayoutINSB_IJSE_SE_SE_EEENSB_IJNSC_ILi0EEES12_S12_EEEEENSB_IJNSA_10UnderscoreES15_S15_EEEEENS7_6detail27Sm100ImplicitGemmTileTraitsINSA_13SM90_TMA_LOADENSA_14ComposedLayoutINSA_7SwizzleILi2ELi4ELi3EEENSA_18smem_ptr_flag_bitsILi8EEENS10_INSB_IJSH_NSC_ILi8EEEEEENSB_IJSE_SH_EEEEEEEvEENS19_INSA_30SM90_TMA_LOAD_IM2COL_MULTICASTENS1B_INS1C_ILi3ELi4ELi3EEES1F_NS10_INSB_IJSI_S1G_EEENSB_IJSE_SI_EEEEEEEvEEEENS_8epilogue10collective18CollectiveEpilogueINS1U_23Sm100TmaWarpSpecializedILi2ELi2ELi32ELb0ELb0EEEJSM_NSB_IJNS10_ISH_SE_EES1Z_EEESN_NSB_IJlNSB_IJSE_llEEES12_EEESN_S22_NS1U_6fusion15FusionCallbacksIS1Y_NS23_17LinearCombinationISN_fSN_fLNS_15FloatRoundStyleE2EEESM_S20_JEEENSA_5SM1004TMEM4LOAD26SM100_TMEM_LOAD_16dp32b32xES1A_NS1B_IS1D_S1F_NS10_INSB_IJS1G_SH_EEENSB_IJSH_SE_EEEEEEENSA_39AutoVectorizingCopyWithAssumedAlignmentILi128EEENSA_14SM90_TMA_STOREES2G_S2I_S2I_EEEvvEEEEvNT_6ParamsE,(.L_x_231 - _ZN7cutlass13device_kernelINS_4conv6kernel13ConvUniversalINS1_16ConvProblemShapeILNS1_8OperatorE2ELi2EEENS1_10collective14CollectiveConvINS1_47MainloopSm100TmaUmmaWarpSpecializedImplicitGemmILS5_2ELi34ELi2ELi1ELi2EN4cute5tupleIJNSA_1CILi2EEENSC_ILi1EEESE_EEEEENSB_IJNSC_ILi64EEENSB_IJNSC_ILi128EEEEEENSB_IJNSC_ILi32EEEEEEEEENS_12float_e4m3_tESN_NSA_8TiledMMAINSA_8MMA_AtomIJNSA_10MMA_TraitsINSA_19SM100_MMA_F8F6F4_SSEJSN_SN_fSH_SI_NSA_17integral_constantINSA_4UMMA5MajorELSU_1EEESV_NSS_INST_7ScaleInELSW_0EEESX_EEEEEENSA_6LayoutINSB_IJSE_SE_SE_EEENSB_IJNSC_ILi0EEES12_S12_EEEEENSB_IJNSA_10UnderscoreES15_S15_EEEEENS7_6detail27Sm100ImplicitGemmTileTraitsINSA_13SM90_TMA_LOADENSA_14ComposedLayoutINSA_7SwizzleILi2ELi4ELi3EEENSA_18smem_ptr_flag_bitsILi8EEENS10_INSB_IJSH_NSC_ILi8EEEEEENSB_IJSE_SH_EEEEEEEvEENS19_INSA_30SM90_TMA_LOAD_IM2COL_MULTICASTENS1B_INS1C_ILi3ELi4ELi3EEES1F_NS10_INSB_IJSI_S1G_EEENSB_IJSE_SI_EEEEEEEvEEEENS_8epilogue10collective18CollectiveEpilogueINS1U_23Sm100TmaWarpSpecializedILi2ELi2ELi32ELb0ELb0EEEJSM_NSB_IJNS10_ISH_SE_EES1Z_EEESN_NSB_IJlNSB_IJSE_llEEES12_EEESN_S22_NS1U_6fusion15FusionCallbacksIS1Y_NS23_17LinearCombinationISN_fSN_fLNS_15FloatRoundStyleE2EEESM_S20_JEEENSA_5SM1004TMEM4LOAD26SM100_TMEM_LOAD_16dp32b32xES1A_NS1B_IS1D_S1F_NS10_INSB_IJS1G_SH_EEENSB_IJSH_SE_EEEEEEENSA_39AutoVectorizingCopyWithAssumedAlignmentILi128EEENSA_14SM90_TMA_STOREES2G_S2I_S2I_EEEvvEEEEvNT_6ParamsE)
        .other          _ZN7cutlass13device_kernelINS_4conv6kernel13ConvUniversalINS1_16ConvProblemShapeILNS1_8OperatorE2ELi2EEENS1_10collective14CollectiveConvINS1_47MainloopSm100TmaUmmaWarpSpecializedImplicitGemmILS5_2ELi34ELi2ELi1ELi2EN4cute5tupleIJNSA_1CILi2EEENSC_ILi1EEESE_EEEEENSB_IJNSC_ILi64EEENSB_IJNSC_ILi128EEEEEENSB_IJNSC_ILi32EEEEEEEEENS_12float_e4m3_tESN_NSA_8TiledMMAINSA_8MMA_AtomIJNSA_10MMA_TraitsINSA_19SM100_MMA_F8F6F4_SSEJSN_SN_fSH_SI_NSA_17integral_constantINSA_4UMMA5MajorELSU_1EEESV_NSS_INST_7ScaleInELSW_0EEESX_EEEEEENSA_6LayoutINSB_IJSE_SE_SE_EEENSB_IJNSC_ILi0EEES12_S12_EEEEENSB_IJNSA_10UnderscoreES15_S15_EEEEENS7_6detail27Sm100ImplicitGemmTileTraitsINSA_13SM90_TMA_LOADENSA_14ComposedLayoutINSA_7SwizzleILi2ELi4ELi3EEENSA_18smem_ptr_flag_bitsILi8EEENS10_INSB_IJSH_NSC_ILi8EEEEEENSB_IJSE_SH_EEEEEEEvEENS19_INSA_30SM90_TMA_LOAD_IM2COL_MULTICASTENS1B_INS1C_ILi3ELi4ELi3EEES1F_NS10_INSB_IJSI_S1G_EEENSB_IJSE_SI_EEEEEEEvEEEENS_8epilogue10collective18CollectiveEpilogueINS1U_23Sm100TmaWarpSpecializedILi2ELi2ELi32ELb0ELb0EEEJSM_NSB_IJNS10_ISH_SE_EES1Z_EEESN_NSB_IJlNSB_IJSE_llEEES12_EEESN_S22_NS1U_6fusion15FusionCallbacksIS1Y_NS23_17LinearCombinationISN_fSN_fLNS_15FloatRoundStyleE2EEESM_S20_JEEENSA_5SM1004TMEM4LOAD26SM100_TMEM_LOAD_16dp32b32xES1A_NS1B_IS1D_S1F_NS10_INSB_IJS1G_SH_EEENSB_IJSH_SE_EEEEEEENSA_39AutoVectorizingCopyWithAssumedAlignmentILi128EEENSA_14SM90_TMA_STOREES2G_S2I_S2I_EEEvvEEEEvNT_6ParamsE,@"STO_CUDA_ENTRY STV_DEFAULT"
_ZN7cutlass13device_kernelINS_4conv6kernel13ConvUniversalINS1_16ConvProblemShapeILNS1_8OperatorE2ELi2EEENS1_10collective14CollectiveConvINS1_47MainloopSm100TmaUmmaWarpSpecializedImplicitGemmILS5_2ELi34ELi2ELi1ELi2EN4cute5tupleIJNSA_1CILi2EEENSC_ILi1EEESE_EEEEENSB_IJNSC_ILi64EEENSB_IJNSC_ILi128EEEEEENSB_IJNSC_ILi32EEEEEEEEENS_12float_e4m3_tESN_NSA_8TiledMMAINSA_8MMA_AtomIJNSA_10MMA_TraitsINSA_19SM100_MMA_F8F6F4_SSEJSN_SN_fSH_SI_NSA_17integral_constantINSA_4UMMA5MajorELSU_1EEESV_NSS_INST_7ScaleInELSW_0EEESX_EEEEEENSA_6LayoutINSB_IJSE_SE_SE_EEENSB_IJNSC_ILi0EEES12_S12_EEEEENSB_IJNSA_10UnderscoreES15_S15_EEEEENS7_6detail27Sm100ImplicitGemmTileTraitsINSA_13SM90_TMA_LOADENSA_14ComposedLayoutINSA_7SwizzleILi2ELi4ELi3EEENSA_18smem_ptr_flag_bitsILi8EEENS10_INSB_IJSH_NSC_ILi8EEEEEENSB_IJSE_SH_EEEEEEEvEENS19_INSA_30SM90_TMA_LOAD_IM2COL_MULTICASTENS1B_INS1C_ILi3ELi4ELi3EEES1F_NS10_INSB_IJSI_S1G_EEENSB_IJSE_SI_EEEEEEEvEEEENS_8epilogue10collective18CollectiveEpilogueINS1U_23Sm100TmaWarpSpecializedILi2ELi2ELi32ELb0ELb0EEEJSM_NSB_IJNS10_ISH_SE_EES1Z_EEESN_NSB_IJlNSB_IJSE_llEEES12_EEESN_S22_NS1U_6fusion15FusionCallbacksIS1Y_NS23_17LinearCombinationISN_fSN_fLNS_15FloatRoundStyleE2EEESM_S20_JEEENSA_5SM1004TMEM4LOAD26SM100_TMEM_LOAD_16dp32b32xES1A_NS1B_IS1D_S1F_NS10_INSB_IJS1G_SH_EEENSB_IJSH_SE_EEEEEEENSA_39AutoVectorizingCopyWithAssumedAlignmentILi128EEENSA_14SM90_TMA_STOREES2G_S2I_S2I_EEEvvEEEEvNT_6ParamsE:
[----:B------:R-:W1:Y:S01]  /*0000*/  LDC R1, c[0x0][0x37c] ;  /* 0x0000df00ff017b82 */ /* 0x000e620000000800 */
[----:B------:R-:W2:Y:S01]  /*0010*/  S2R R108, SR_TID.X ;  /* 0x00000000006c7919 */ /* 0x000ea20000002100 */
[----:B------:R-:W3:Y:S01]  /*0020*/  LDCU.64 UR6, c[0x0][0x890] ;  /* 0x00011200ff0677ac */ /* 0x000ee20008000a00 */
[----:B-1----:R-:W-:Y:S01]  /*0030*/  VIADD R1, R1, 0xfffffff8 ;  /* 0xfffffff801017836 */ /* 0x002fe20000000000 */
[----:B------:R-:W-:Y:S02]  /*0040*/  PRMT R98, RZ, 0x7610, R98 ;  /* 0x00007610ff627816 */ /* 0x000fe40000000062 */
[----:B------:R-:W-:Y:S01]  /*0050*/  ELECT P6, URZ, PT ;  /* 0x0000000000ff782f */ /* 0x000fe200038c0000 */
[----:B------:R-:W1:Y:S01]  /*0060*/  LDCU.64 UR46, c[0x0][0x358] ;  /* 0x00006b00ff2e77ac */ /* 0x000e620008000a00 */
[----:B---3--:R-:W-:-:S04]  /*0070*/  UISETP.NE.U32.AND UP0, UPT, UR6, URZ, UPT ;  /* 0x000000ff0600728c */ /* 0x008fc8000bf05070 */
[----:B------:R-:W-:Y:S01]  /*0080*/  UISETP.NE.AND.EX UP0, UPT, UR7, URZ, UPT, UP0 ;  /* 0x000000ff0700728c */ /* 0x000fe2000bf05300 */
[----:B--2---:R-:W-:-:S05]  /*0090*/  SHF.R.U32.HI R110, RZ, 0x5, R108 ;  /* 0x00000005ff6e7819 */ /* 0x004fca000001166c */
[----:B------:R-:W2:Y:S02]  /*00a0*/  SHFL.IDX PT, R0, R110, RZ, 0x1f ;  /* 0x00001fff6e007589 */ /* 0x000ea400000e0000 */
[----:B--2---:R-:W-:Y:S01]  /*00b0*/  R2UR UR4, R0 ;  /* 0x00000000000472ca */ /* 0x004fe200000e0000 */
[----:B-1----:R-:W-:-:S14]  /*00c0*/  BRA.U UP0, `(.L_x_0) ;  /* 0x00000001002c7547 */ /* 0x002fdc000b800000 */
[----:B------:R-:W1:Y:S02]  /*00d0*/  LDCU.64 UR8, c[0x0][0x888] ;  /* 0x00011100ff0877ac */ /* 0x000e640008000a00 */
[----:B-1----:R-:W-:-:S04]  /*00e0*/  UISETP.NE.U32.AND UP0, UPT, UR8, URZ, UPT ;  /* 0x000000ff0800728c */ /* 0x002fc8000bf05070 */
[----:B------:R-:W-:-:S09]  /*00f0*/  UISETP.NE.AND.EX UP0, UPT, UR9, URZ, UPT, UP0 ;  /* 0x000000ff0900728c */ /* 0x000fd2000bf05300 */
[----:B------:R-:W-:Y:S05]  /*0100*/  BRA.U !UP0, `(.L_x_1) ;  /* 0x0000000108107547 */ /* 0x000fea000b800000 */
[----:B------:R-:W1:Y:S02]  /*0110*/  LDC.64 R2, c[0x0][0x888] ;  /* 0x00022200ff027b82 */ /* 0x000e640000000a00 */
[----:B-1----:R1:W5:Y:S01]  /*0120*/  LDG.E R49, desc[UR46][R2.64] ;  /* 0x0000002e02317981 */ /* 0x002362000c1e1900 */
[----:B------:R-:W-:Y:S01]  /*0130*/  HFMA2 R98, -RZ, RZ, 0, 5.9604644775390625e-08 ;  /* 0x00000001ff627431 */ /* 0x000fe200000001ff */
[----:B------:R-:W-:Y:S05]  /*0140*/  BRA `(.L_x_0) ;  /* 0x00000000000c7947 */ /* 0x000fea0003800000 */
.L_x_1:
[----:B------:R-:W1:Y:S01]  /*0150*/  LDCU UR5, c[0x0][0x880] ;  /* 0x00011000ff0577ac */ /* 0x000e620008000800 */
[----:B------:R-:W-:Y:S01]  /*0160*/  HFMA2 R98, -RZ, RZ, 0, 5.9604644775390625e-08 ;  /* 0x00000001ff627431 */ /* 0x000fe200000001ff */
[----:B-1----:R-:W-:Y:S02]  /*0170*/  MOV R49, UR5 ;  /* 0x0000000500317c02 */ /* 0x002fe40008000f00 */
.L_x_0:
[----:B------:R-:W2:Y:S02]  /*0180*/  LDCU.64 UR8, c[0x0][0x8b0] ;  /* 0x00011600ff0877ac */ /* 0x000ea40008000a00 */
[----:B--2---:R-:W-:-:S04]  /*0190*/  UISETP.NE.U32.AND UP0, UPT, UR8, URZ, UPT ;  /* 0x000000ff0800728c */ /* 0x004fc8000bf05070 */
[----:B------:R-:W-:-:S09]  /*01a0*/  UISETP.NE.AND.EX UP0, UPT, UR9, URZ, UPT, UP0 ;  /* 0x000000ff0900728c */ /* 0x000fd2000bf05300 */
[----:B------:R-:W-:Y:S05]  /*01b0*/  BRA.U UP0, `(.L_x_2) ;  /* 0x0000000100247547 */ /* 0x000fea000b800000 */
[----:B------:R-:W2:Y:S02]  /*01c0*/  LDCU.64 UR8, c[0x0][0x8a8] ;  /* 0x00011500ff0877ac */ /* 0x000ea40008000a00 */
[----:B--2---:R-:W-:-:S04]  /*01d0*/  UISETP.NE.U32.AND UP0, UPT, UR8, URZ, UPT ;  /* 0x000000ff0800728c */ /* 0x004fc8000bf05070 */
[----:B------:R-:W-:-:S09]  /*01e0*/  UISETP.NE.AND.EX UP0, UPT, UR9, URZ, UPT, UP0 ;  /* 0x000000ff0900728c */ /* 0x000fd2000bf05300 */
[----:B------:R-:W-:Y:S05]  /*01f0*/  BRA.U !UP0, `(.L_x_3) ;  /* 0x00000001080c7547 */ /* 0x000fea000b800000 */
[----:B-1----:R-:W1:Y:S02]  /*0200*/  LDC.64 R2, c[0x0][0x8a8] ;  /* 0x00022a00ff027b82 */ /* 0x002e640000000a00 */
[----:B-1----:R2:W5:Y:S01]  /*0210*/  LDG.E R47, desc[UR46][R2.64] ;  /* 0x0000002e022f7981 */ /* 0x002562000c1e1900 */
[----:B------:R-:W-:Y:S05]  /*0220*/  BRA `(.L_x_2) ;  /* 0x0000000000087947 */ /* 0x000fea0003800000 */
.L_x_3:
[----:B------:R-:W2:Y:S02]  /*0230*/  LDCU UR5, c[0x0][0x8a0] ;  /* 0x00011400ff0577ac */ /* 0x000ea40008000800 */
[----:B--2---:R-:W-:Y:S02]  /*0240*/  MOV R47, UR5 ;  /* 0x00000005002f7c02 */ /* 0x004fe40008000f00 */
.L_x_2:
[----:B------:R-:W-:Y:S01]  /*0250*/  IMAD.U32 R0, RZ, RZ, UR4 ;  /* 0x00000004ff007e24 */ /* 0x000fe2000f8e00ff */
[----:B------:R-:W-:Y:S04]  /*0260*/  BSSY.RECONVERGENT B0, `(.L_x_4) ;  /* 0x000000c000007945 */ /* 0x000fe80003800200 */
[C---:B------:R-:W-:Y:S02]  /*0270*/  ISETP.NE.OR P1, PT, R0.reuse, 0x1, !P6 ;  /* 0x000000010000780c */ /* 0x040fe40007725670 */
[----:B------:R-:W-:-:S11]  /*0280*/  ISETP.NE.OR P0, PT, R0, 0x3, !P6 ;  /* 0x000000030000780c */ /* 0x000fd60007705670 */
[----:B------:R-:W-:Y:S05]  /*0290*/  @P1 BRA `(.L_x_5) ;  /* 0x0000000000201947 */ /* 0x000fea0003800000 */
[----:B------:R-:W3:Y:S02]  /*02a0*/  LDCU.64 UR8, c[0x0][0x348] ;  /* 0x00006900ff0877ac */ /* 0x000ee40008000a00 */
[----:B---3--:R-:W-:Y:S02]  /*02b0*/  UIADD3 UR10, UP1, UPT, UR8, 0x80, URZ ;  /* 0x00000080080a7890 */ /* 0x008fe4000ff3e0ff */
[----:B------:R-:W-:Y:S02]  /*02c0*/  UIADD3 UR8, UP0, UPT, UR8, 0x180, URZ ;  /* 0x0000018008087890 */ /* 0x000fe4000ff1e0ff */
[----:B------:R-:W-:Y:S02]  /*02d0*/  UIADD3.X UR11, UPT, UPT, URZ, UR9, URZ, UP1, !UPT ;  /* 0x00000009ff0b7290 */ /* 0x000fe40008ffe4ff */
[----:B------:R-:W-:-:S07]  /*02e0*/  UIADD3.X UR9, UPT, UPT, URZ, UR9, URZ, UP0, !UPT ;  /* 0x00000009ff097290 */ /* 0x000fce00087fe4ff */
[----:B------:R3:W-:Y:S02]  /*02f0*/  UTMACCTL.PF [UR10] ;  /* 0x000000000a0079b9 */ /* 0x0007e40008040000 */
[----:B------:R3:W-:Y:S02]  /*0300*/  UTMACCTL.PF [UR8] ;  /* 0x00000000080079b9 */ /* 0x0007e40008040000 */
[----:B---3--:R-:W-:Y:S01]  /*0310*/  NOP ;  /* 0x0000000000007918 */ /* 0x008fe20000000000 */
.L_x_5:
[----:B------:R-:W-:Y:S05]  /*0320*/  BSYNC.RECONVERGENT B0 ;  /* 0x0000000000007941 */ /* 0x000fea0003800200 */
.L_x_4:
[----:B------:R-:W-:Y:S04]  /*0330*/  BSSY.RECONVERGENT B0, `(.L_x_6) ;  /* 0x000000a000007945 */ /* 0x000fe80003800200 */
        /* <DEDUP_REMOVED lines=9> */
.L_x_7:
[----:B------:R-:W-:Y:S05]  /*03d0*/  BSYNC.RECONVERGENT B0 ;  /* 0x0000000000007941 */ /* 0x000fea0003800200 */
.L_x_6:
[----:B------:R-:W3:Y:S01]  /*03e0*/  LDCU.64 UR8, c[0x0][0x888] ;  /* 0x00011100ff0877ac */ /* 0x000ee20008000a00 */
[----:B------:R-:W-:Y:S02]  /*03f0*/  UISETP.EQ.U32.AND UP1, UPT, UR6, URZ, UPT ;  /* 0x000000ff0600728c */ /* 0x000fe4000bf22070 */
[----:B------:R-:W-:Y:S02]  /*0400*/  UPLOP3.LUT UP6, UPT, UPT, UPT, UPT, 0x80, 0x8 ;  /* 0x000000000008789c */ /* 0x000fe40003fcf070 */
[----:B---3--:R-:W-:-:S04]  /*0410*/  UISETP.NE.U32.AND UP0, UPT, UR8, URZ, UPT ;  /* 0x000000ff0800728c */ /* 0x008fc8000bf05070 */
[----:B------:R-:W-:-:S04]  /*0420*/  UISETP.NE.AND.EX UP0, UPT, UR9, URZ, UPT, UP0 ;  /* 0x000000ff0900728c */ /* 0x000fc8000bf05300 */
[----:B------:R-:W-:-:S04]  /*0430*/  UISETP.EQ.OR.EX UP2, UPT, UR7, URZ, !UP0, UP1 ;  /* 0x000000ff0700728c */ /* 0x000fc8000c742710 */
[----:B------:R-:W-:-:S05]  /*0440*/  UP2UR UR49, UPR, URZ, 0x4 ;  /* 0x00000004ff317883 */ /* 0x000fca0008000000 */
[----:B------:R-:W-:Y:S07]  /*0450*/  BRA.U !UP2, `(.L_x_8) ;  /* 0x000000010a207547 */ /* 0x000fee000b800000 */
[----:B------:R-:W-:Y:S01]  /*0460*/  UISETP.NE.U32.AND UP2, UPT, UR6, URZ, UPT ;  /* 0x000000ff0600728c */ /* 0x000fe2000bf45070 */
[----:B-----5:R-:W-:Y:S01]  /*0470*/  FSETP.NEU.AND P0, PT, R49, RZ, PT ;  /* 0x000000ff3100720b */ /* 0x020fe20003f0d000 */
[----:B------:R-:W-:Y:S02]  /*0480*/  USEL UR5, URZ, 0xffffffff, UP0 ;  /* 0xffffffffff057887 */ /* 0x000fe40008000000 */
[----:B------:R-:W-:-:S10]  /*0490*/  UISETP.NE.AND.EX UP2, UPT, UR7, URZ, UPT, UP2 ;  /* 0x000000ff0700728c */ /* 0x000fd4000bf45320 */
[----:B------:R-:W-:Y:S01]  /*04a0*/  VOTEU.ANY UP1, P0 ;  /* 0x0000000000ff7886 */ /* 0x000fe20000020100 */
[----:B------:R-:W-:-:S04]  /*04b0*/  @!UP2 USEL UR5, URZ, 0xffffffff, UP1 ;  /* 0xffffffffff05a887 */ /* 0x000fc80008800000 */
[----:B------:R-:W-:-:S04]  /*04c0*/  ULOP3.LUT UR5, UR5, 0x1, URZ, 0xc0, !UPT ;  /* 0x0000000105057892 */ /* 0x000fc8000f8ec0ff */
[----:B------:R-:W-:-:S11]  /*04d0*/  UISETP.NE.U32.AND UP6, UPT, UR5, 0x1, UPT ;  /* 0x000000010500788c */ /* 0x000fd6000bfc5070 */
.L_x_8:
[----:B-12---:R-:W1:Y:S02]  /*04e0*/  SHFL.IDX PT, R2, R110, RZ, 0x1f ;  /* 0x00001fff6e027589 */ /* 0x006e6400000e0000 */
[----:B-1----:R-:W-:-:S13]  /*04f0*/  ISETP.NE.AND P0, PT, R2, RZ, PT ;  /* 0x000000ff0200720c */ /* 0x002fda0003f05270 */
[----:B------:R-:W-:Y:S05]  /*0500*/  @P0 BRA `(.L_x_9) ;  /* 0x0000000400540947 */ /* 0x000fea0003800000 */
[----:B------:R-:W-:Y:S01]  /*0510*/  ELECT P0, URZ, PT ;  /* 0x0000000000ff782f */ /* 0x000fe20003800000 */
[----:B------:R-:W-:-:S12]  /*0520*/  BSSY.RECONVERGENT B0, `(.L_x_9) ;  /* 0x0000053000007945 */ /* 0x000fd80003800200 */
[----:B------:R-:W-:Y:S05]  /*0530*/  @!P0 BRA `(.L_x_10) ;  /* 0x0000000400448947 */ /* 0x000fea0003800000 */
[----:B------:R-:W1:Y:S01]  /*0540*/  S2UR UR7, SR_CgaCtaId ;  /* 0x00000000000779c3 */ /* 0x000e620000008800 */
[----:B------:R-:W-:Y:S01]  /*0550*/  UMOV UR8, 0x400 ;  /* 0x0000040000087882 */ /* 0x000fe20000000000 */
[----:B------:R-:W-:Y:S01]  /*0560*/  UMOV UR6, 0x1 ;  /* 0x0000000100067882 */ /* 0x000fe20000000000 */
[----:B------:R-:W-:Y:S02]  /*0570*/  UMOV UR5, 0x2 ;  /* 0x0000000200057882 */ /* 0x000fe40000000000 */
[----:B------:R-:W-:-:S04]  /*0580*/  UIADD3 UR10, UPT, UPT, -UR5, 0x100000, URZ ;  /* 0x00100000050a7890 */ /* 0x000fc8000fffe1ff */
[----:B------:R-:W-:Y:S02]  /*0590*/  USHF.L.U32 UR11, UR10, 0xb, URZ ;  /* 0x0000000b0a0b7899 */ /* 0x000fe400080006ff */
[----:B------:R-:W-:Y:S02]  /*05a0*/  USHF.L.U32 UR10, UR10, 0x1, URZ ;  /* 0x000000010a0a7899 */ /* 0x000fe400080006ff */
[----:B-1----:R-:W-:Y:S02]  /*05b0*/  ULEA UR7, UR7, UR8, 0x18 ;  /* 0x0000000807077291 */ /* 0x002fe4000f8ec0ff */
[----:B------:R-:W-:-:S04]  /*05c0*/  UIADD3 UR8, UPT, UPT, -UR6, 0x100000, URZ ;  /* 0x0010000006087890 */ /* 0x000fc8000fffe1ff */
[----:B------:R-:W-:Y:S02]  /*05d0*/  USHF.L.U32 UR9, UR8, 0xb, URZ ;  /* 0x0000000b08097899 */ /* 0x000fe400080006ff */
[----:B------:R-:W-:Y:S01]  /*05e0*/  USHF.L.U32 UR8, UR8, 0x1, URZ ;  /* 0x0000000108087899 */ /* 0x000fe200080006ff */
[----:B------:R-:W1:Y:S11]  /*05f0*/  FENCE.VIEW.ASYNC.S ;  /* 0x00000000000073c6 */ /* 0x000e760000000000 */
[----:B-1----:R1:W2:Y:S01]  /*0600*/  SYNCS.EXCH.64 URZ, [UR7], UR8 ;  /* 0x0000000807ff75b2 */ /* 0x0022a20008000100 */
[----:B------:R1:W3:Y:S01]  /*0610*/  SYNCS.EXCH.64 URZ, [UR7+0x110], UR10 ;  /* 0x0001100a07ff75b2 */ /* 0x0002e20008000100 */
[----:B------:R1:W4:Y:S01]  /*0620*/  SYNCS.EXCH.64 URZ, [UR7+0x8], UR8 ;  /* 0x0000080807ff75b2 */ /* 0x0003220008000100 */
[----:B------:R1:W1:Y:S01]  /*0630*/  SYNCS.EXCH.64 URZ, [UR7+0x118], UR10 ;  /* 0x0001180a07ff75b2 */ /* 0x0002620008000100 */
        /* <DEDUP_REMOVED lines=64> */
[----:B--234-:R-:W-:Y:S01]  /*0a40*/  NOP ;  /* 0x0000000000007918 */ /* 0x01cfe20000000000 */
.L_x_10:
[----:B-1----:R-:W-:Y:S05]  /*0a50*/  BSYNC.RECONVERGENT B0 ;  /* 0x0000000000007941 */ /* 0x002fea0003800200 */
.L_x_9:
[----:B------:R-:W1:Y:S01]  /*0a60*/  SHFL.IDX PT, R2, R110, RZ, 0x1f ;  /* 0x00001fff6e027589 */ /* 0x000e6200000e0000 */
[----:B------:R-:W-:Y:S01]  /*0a70*/  NOP ;  /* 0x0000000000007918 */ /* 0x000fe20000000000 */
[----:B-1----:R-:W-:-:S13]  /*0a80*/  ISETP.NE.AND P0, PT, R2, 0x1, PT ;  /* 0x000000010200780c */ /* 0x002fda0003f05270 */
[----:B------:R-:W-:Y:S05]  /*0a90*/  @P0 BRA `(.L_x_11) ;  /* 0x0000000000480947 */ /* 0x000fea0003800000 */
[----:B------:R-:W1:Y:S01]  /*0aa0*/  S2UR UR7, SR_CgaCtaId ;  /* 0x00000000000779c3 */ /* 0x000e620000008800 */
[----:B------:R-:W-:Y:S01]  /*0ab0*/  UMOV UR8, 0x400 ;  /* 0x0000040000087882 */ /* 0x000fe20000000000 */
[----:B------:R-:W-:Y:S01]  /*0ac0*/  UMOV UR6, 0x20 ;  /* 0x0000002000067882 */ /* 0x000fe20000000000 */
[----:B------:R-:W-:Y:S01]  /*0ad0*/  UMOV UR5, 0x80 ;  /* 0x0000008000057882 */ /* 0x000fe20000000000 */
[----:B------:R-:W-:Y:S01]  /*0ae0*/  ELECT P0, URZ, PT ;  /* 0x0000000000ff782f */ /* 0x000fe20003800000 */
        /* <DEDUP_REMOVED lines=8> */
[----:B-1----:R1:W2:Y:S01]  /*0b70*/  SYNCS.EXCH.64 URZ, [UR7+0x220], UR8 ;  /* 0x0002200807ff75b2 */ /* 0x0022a20008000100 */
[----:B------:R1:W3:Y:S01]  /*0b80*/  SYNCS.EXCH.64 URZ, [UR7+0x230], UR10 ;  /* 0x0002300a07ff75b2 */ /* 0x0002e20008000100 */
[----:B------:R1:W4:Y:S01]  /*0b90*/  SYNCS.EXCH.64 URZ, [UR7+0x228], UR8 ;  /* 0x0002280807ff75b2 */ /* 0x0003220008000100 */
[----:B------:R1:W1:Y:S01]  /*0ba0*/  SYNCS.EXCH.64 URZ, [UR7+0x238], UR10 ;  /* 0x0002380a07ff75b2 */ /* 0x0002620008000100 */
[----:B------:R-:W-:Y:S01]  /*0bb0*/  NOP ;  /* 0x0000000000007918 */ /* 0x000fe20000000000 */
.L_x_11:
[----:B------:R-:W2:Y:S01]  /*0bc0*/  SHFL.IDX PT, R2, R110, RZ, 0x1f ;  /* 0x00001fff6e027589 */ /* 0x000ea200000e0000 */
[----:B------:R-:W-:Y:S01]  /*0bd0*/  NOP ;  /* 0x0000000000007918 */ /* 0x000fe20000000000 */
[----:B--2---:R-:W-:-:S13]  /*0be0*/  ISETP.NE.AND P0, PT, R2, 0x3, PT ;  /* 0x000000030200780c */ /* 0x004fda0003f05270 */
[----:B------:R-:W-:Y:S05]  /*0bf0*/  @P0 BRA `(.L_x_12) ;  /* 0x0000000000300947 */ /* 0x000fea0003800000 */
[----:B------:R-:W2:Y:S01]  /*0c00*/  S2UR UR6, SR_CgaCtaId ;  /* 0x00000000000679c3 */ /* 0x000ea20000008800 */
[----:B-1----:R-:W-:Y:S01]  /*0c10*/  UMOV UR7, 0x400 ;  /* 0x0000040000077882 */ /* 0x002fe20000000000 */
[----:B------:R-:W-:Y:S01]  /*0c20*/  UMOV UR5, 0x20 ;  /* 0x0000002000057882 */ /* 0x000fe20000000000 */
[----:B------:R-:W-:Y:S01]  /*0c30*/  ELECT P0, URZ, PT ;  /* 0x0000000000ff782f */ /* 0x000fe20003800000 */
[----:B------:R-:W-:-:S04]  /*0c40*/  UIADD3 UR8, UPT, UPT, -UR5, 0x100000, URZ ;  /* 0x0010000005087890 */ /* 0x000fc8000fffe1ff */
[----:B------:R-:W-:Y:S02]  /*0c50*/  USHF.L.U32 UR9, UR8, 0xb, URZ ;  /* 0x0000000b08097899 */ /* 0x000fe400080006ff */
[----:B------:R-:W-:Y:S02]  /*0c60*/  USHF.L.U32 UR8, UR8, 0x1, URZ ;  /* 0x0000000108087899 */ /* 0x000fe400080006ff */
[----:B--2---:R-:W-:Y:S01]  /*0c70*/  ULEA UR6, UR6, UR7, 0x18 ;  /* 0x0000000706067291 */ /* 0x004fe2000f8ec0ff */
[----:B------:R-:W1:Y:S11]  /*0c80*/  FENCE.VIEW.ASYNC.S ;  /* 0x00000000000073c6 */ /* 0x000e760000000000 */
[----:B-1----:R2:W1:Y:S01]  /*0c90*/  SYNCS.EXCH.64 URZ, [UR6+0x240], UR8 ;  /* 0x0002400806ff75b2 */ /* 0x0024620008000100 */
[----:B------:R2:W1:Y:S02]  /*0ca0*/  SYNCS.EXCH.64 URZ, [UR6+0x248], UR8 ;  /* 0x0002480806ff75b2 */ /* 0x0004640008000100 */
[----:B--2---:R-:W-:Y:S01]  /*0cb0*/  NOP ;  /* 0x0000000000007918 */ /* 0x004fe20000000000 */
.L_x_12:
[----:B------:R-:W2:Y:S01]  /*0cc0*/  SHFL.IDX PT, R2, R110, RZ, 0x1f ;  /* 0x00001fff6e027589 */ /* 0x000ea200000e0000 */
[----:B------:R-:W-:Y:S01]  /*0cd0*/  NOP ;  /* 0x0000000000007918 */ /* 0x000fe20000000000 */
[----:B--2---:R-:W-:-:S13]  /*0ce0*/  ISETP.NE.AND P0, PT, R2, 0x4, PT ;  /* 0x000000040200780c */ /* 0x004fda0003f05270 */
[----:B------:R-:W-:Y:S05]  /*0cf0*/  @P0 BRA `(.L_x_13) ;  /* 0x0000000000440947 */ /* 0x000fea0003800000 */
[----:B------:R-:W2:Y:S01]  /*0d00*/  S2UR UR6, SR_CgaCtaId ;  /* 0x00000000000679c3 */ /* 0x000ea20000008800 */
[----:B-1----:R-:W-:Y:S01]  /*0d10*/  UMOV UR8, 0x1e0 ;  /* 0x000001e000087882 */ /* 0x002fe20000000000 */
[----:B------:R-:W-:Y:S01]  /*0d20*/  UMOV UR7, 0x400 ;  /* 0x0000040000077882 */ /* 0x000fe20000000000 */
[----:B------:R-:W-:Y:S01]  /*0d30*/  USEL UR8, UR8, 0x1a0, UP6 ;  /* 0x000001a008087887 */ /* 0x000fe2000b000000 */
[----:B------:R-:W-:Y:S01]  /*0d40*/  UMOV UR5, 0x1 ;  /* 0x0000000100057882 */ /* 0x000fe20000000000 */
[----:B------:R-:W-:Y:S01]  /*0d50*/  ELECT P0, URZ, PT ;  /* 0x0000000000ff782f */ /* 0x000fe20003800000 */
[----:B------:R-:W-:-:S04]  /*0d60*/  UIADD3 UR10, UPT, UPT, -UR5, 0x100000, URZ ;  /* 0x00100000050a7890 */ /* 0x000fc8000fffe1ff */
[----:B------:R-:W-:Y:S02]  /*0d70*/  USHF.L.U32 UR11, UR10, 0xb, URZ ;  /* 0x0000000b0a0b7899 */ /* 0x000fe400080006ff */
[----:B------:R-:W-:Y:S02]  /*0d80*/  USHF.L.U32 UR10, UR10, 0x1, URZ ;  /* 0x000000010a0a7899 */ /* 0x000fe400080006ff */
        /* <DEDUP_REMOVED lines=8> */
.L_x_13:
[----:B------:R-:W2:Y:S01]  /*0e10*/  SHFL.IDX PT, R2, R110, RZ, 0x1f ;  /* 0x00001fff6e027589 */ /* 0x000ea200000e0000 */
[----:B------:R-:W1:Y:S01]  /*0e20*/  S2UR UR48, SR_CgaCtaId ;  /* 0x00000000003079c3 */ /* 0x000e620000008800 */
[----:B------:R-:W-:Y:S01]  /*0e30*/  NOP ;  /* 0x0000000000007918 */ /* 0x000fe20000000000 */
[----:B--2---:R-:W-:-:S13]  /*0e40*/  ISETP.NE.AND P0, PT, R2, 0x5, PT ;  /* 0x000000050200780c */ /* 0x004fda0003f05270 */
[----:B-1----:R-:W-:Y:S05]  /*0e50*/  @P0 BRA `(.L_x_14) ;  /* 0x0000000000440947 */ /* 0x002fea0003800000 */
[----:B------:R-:W-:Y:S01]  /*0e60*/  UMOV UR7, 0x400 ;  /* 0x0000040000077882 */ /* 0x000fe20000000000 */
[----:B------:R-:W-:Y:S01]  /*0e70*/  UMOV UR6, 0x1 ;  /* 0x0000000100067882 */ /* 0x000fe20000000000 */
[----:B------:R-:W-:Y:S01]  /*0e80*/  UMOV UR5, 0x80 ;  /* 0x0000008000057882 */ /* 0x000fe20000000000 */
[----:B------:R-:W-:Y:S02]  /*0e90*/  ULEA UR7, UR48, UR7, 0x18 ;  /* 0x0000000730077291 */ /* 0x000fe4000f8ec0ff */
[----:B------:R-:W-:-:S04]  /*0ea0*/  UIADD3 UR8, UPT, UPT, -UR6, 0x100000, URZ ;  /* 0x0010000006087890 */ /* 0x000fc8000fffe1ff */
[----:B------:R-:W-:Y:S02]  /*0eb0*/  USHF.L.U32 UR9, UR8, 0xb, URZ ;  /* 0x0000000b08097899 */ /* 0x000fe400080006ff */
[----:B------:R-:W-:Y:S02]  /*0ec0*/  USHF.L.U32 UR8, UR8, 0x1, URZ ;  /* 0x0000000108087899 */ /* 0x000fe400080006ff */
[----:B------:R-:W-:-:S04]  /*0ed0*/  UIADD3 UR10, UPT, UPT, -UR5, 0x100000, URZ ;  /* 0x00100000050a7890 */ /* 0x000fc8000fffe1ff */
[----:B------:R-:W-:Y:S02]  /*0ee0*/  USHF.L.U32 UR11, UR10, 0xb, URZ ;  /* 0x0000000b0a0b7899 */ /* 0x000fe400080006ff */
[----:B------:R-:W-:Y:S01]  /*0ef0*/  USHF.L.U32 UR10, UR10, 0x1, URZ ;  /* 0x000000010a0a7899 */ /* 0x000fe200080006ff */
[----:B------:R-:W-:Y:S01]  /*0f00*/  ELECT P0, URZ, PT ;  /* 0x0000000000ff782f */ /* 0x000fe20003800000 */
[----:B------:R-:W1:Y:S02]  /*0f10*/  FENCE.VIEW.ASYNC.S ;  /* 0x00000000000073c6 */ /* 0x000e640000000000 */
[----:B-1----:R1:W2:Y:S08]  /*0f20*/  SYNCS.EXCH.64 URZ, [UR7+0x260], UR8 ;  /* 0x0002600807ff75b2 */ /* 0x0022b00008000100 */
[----:B------:R1:W1:Y:S01]  /*0f30*/  SYNCS.EXCH.64 URZ, [UR7+0x270], UR10 ;  /* 0x0002700a07ff75b2 */ /* 0x0002620008000100 */
[----:B------:R1:W1:Y:S01]  /*0f40*/  SYNCS.EXCH.64 URZ, [UR7+0x268], UR8 ;  /* 0x0002680807ff75b2 */ /* 0x0002620008000100 */
[----:B------:R1:W1:Y:S01]  /*0f50*/  SYNCS.EXCH.64 URZ, [UR7+0x278], UR10 ;  /* 0x0002780a07ff75b2 */ /* 0x0002620008000100 */
[----:B------:R-:W-:Y:S01]  /*0f60*/  NOP ;  /* 0x0000000000007918 */ /* 0x000fe20000000000 */
.L_x_14:
[----:B------:R-:W3:Y:S01]  /*0f70*/  LDCU UR5, c[0x0][0x36c] ;  /* 0x00006d80ff0577ac */ /* 0x000ee20008000800 */
[----:B------:R-:W-:Y:S01]  /*0f80*/  ISETP.NE.OR P6, PT, R0, 0x2, !P6 ;  /* 0x000000020000780c */ /* 0x000fe200077c5670 */
[----:B------:R-:W-:Y:S01]  /*0f90*/  NOP ;  /* 0x0000000000007918 */ /* 0x000fe20000000000 */
[----:B------:R-:W-:Y:S01]  /*0fa0*/  LOP3.LUT R8, R108, 0x1f, RZ, 0xc0, !PT ;  /* 0x0000001f6c087812 */ /* 0x000fe200078ec0ff */
[----:B------:R-:W-:Y:S02]  /*0fb0*/  UISETP.NE.AND UP5, UPT, UR4, 0x2, UPT ;  /* 0x000000020400788c */ /* 0x000fe4000bfa5270 */
[----:B------:R-:W-:Y:S02]  /*0fc0*/  UISETP.NE.AND UP4, UPT, UR4, URZ, UPT ;  /* 0x000000ff0400728c */ /* 0x000fe4000bf85270 */
[----:B---3--:R-:W-:-:S09]  /*0fd0*/  UISETP.EQ.U32.AND UP1, UPT, UR5, 0x1, UPT ;  /* 0x000000010500788c */ /* 0x008fd2000bf22070 */
[----:B------:R-:W-:Y:S05]  /*0fe0*/  BRA.U !UP1, `(.L_x_15) ;  /* 0x0000000109087547 */ /* 0x000fea000b800000 */
[----:B-12-4-:R-:W-:Y:S01]  /*0ff0*/  UCGABAR_ARV ;  /* 0x00000000000079c7 */ /* 0x016fe20008000000 */
[----:B------:R-:W-:Y:S05]  /*1000*/  BRA `(.L_x_16) ;  /* 0x0000000000047947 */ /* 0x000fea0003800000 */
.L_x_15:
[----:B-12-4-:R-:W-:Y:S01]  /*1010*/  NOP ;  /* 0x0000000000007918 */ /* 0x016fe20000000000 */
.L_x_16:
[----:B------:R-:W1:Y:S01]  /*1020*/  S2R R14, SR_CTAID.Y ;  /* 0x00000000000e7919 */ /* 0x000e620000002600 */
[----:B------:R-:W2:Y:S01]  /*1030*/  S2UR UR6, SR_CTAID.X ;  /* 0x00000000000679c3 */ /* 0x000ea20000002500 */
[----:B------:R-:W-:-:S05]  /*1040*/  CS2R.32 R97, SR_CgaSize ;  /* 0x0000000000617805 */ /* 0x000fca0000008a00 */
[----:B------:R-:W-:-:S05]  /*1050*/  IMAD R97, R97, -0xa0, RZ ;  /* 0xffffff6061617824 */ /* 0x000fca00078e02ff */
[----:B------:R-:W-:-:S14]  /*1060*/  R2UR UR5, R97 ;  /* 0x00000000610572ca */ /* 0x000fdc00000e0000 */
[----:B------:R-:W3:Y:S01]  /*1070*/  LDCU UR5, c[0x0][UR5+0x2b4] ;  /* 0x00005680050577ac */ /* 0x000ee20008000800 */
[----:B------:R-:W-:-:S05]  /*1080*/  CS2R.32 R97, SR_CgaSize ;  /* 0x0000000000617805 */ /* 0x000fca0000008a00 */
[----:B------:R-:W-:-:S05]  /*1090*/  IMAD R97, R97, -0xa0, RZ ;  /* 0xffffff6061617824 */ /* 0x000fca00078e02ff */
[----:B------:R-:W-:-:S14]  /*10a0*/  R2UR UR7, R97 ;  /* 0x00000000610772ca */ /* 0x000fdc00000e0000 */
[----:B------:R-:W4:Y:S01]  /*10b0*/  LDCU UR7, c[0x0][UR7+0x2b0] ;  /* 0x00005600070777ac */ /* 0x000f220008000800 */
[----:B------:R-:W-:-:S05]  /*10c0*/  CS2R.32 R0, SR_CgaSize ;  /* 0x0000000000007805 */ /* 0x000fca0000008a00 */
[----:B------:R-:W-:-:S06]  /*10d0*/  IMAD R0, R0, -0xa0, RZ ;  /* 0xffffff6000007824 */ /* 0x000fcc00078e02ff */
[----:B------:R-:W3:Y:S01]  /*10e0*/  LDC R0, c[0x0][R0+0x2a4] ;  /* 0x0000a90000007b82 */ /* 0x000ee20000000800 */
[----:B------:R-:W-:Y:S02]  /*10f0*/  USHF.L.U32 UR36, UR48, 0xb, URZ ;  /* 0x0000000b30247899 */ /* 0x000fe400080006ff */
[----:B------:R-:W-:Y:S02]  /*1100*/  USHF.L.U32 UR22, UR48, 0x4, URZ ;  /* 0x0000000430167899 */ /* 0x000fe400080006ff */
[----:B------:R-:W-:Y:S02]  /*1110*/  ULOP3.LUT UR36, UR36, 0x800, URZ, 0xc0, !UPT ;  /* 0x0000080024247892 */ /* 0x000fe4000f8ec0ff */
[----:B------:R-:W-:Y:S01]  /*1120*/  ULOP3.LUT UR22, UR22, 0x10, URZ, 0xc0, !UPT ;  /* 0x0000001016167892 */ /* 0x000fe2000f8ec0ff */
[----:B------:R-:W3:Y:S01]  /*1130*/  LDC R11, c[0x0][0xb24] ;  /* 0x0002c900ff0b7b82 */ /* 0x000ee20000000800 */
[----:B------:R-:W-:Y:S01]  /*1140*/  UISETP.NE.AND UP2, UPT, UR4, 0x2, UPT ;  /* 0x000000020400788c */ /* 0x000fe2000bf45270 */
[----:B--2---:R-:W-:-:S02]  /*1150*/  I2FP.F32.U32 R97, UR6 ;  /* 0x0000000600617c45 */ /* 0x004fc40008201000 */
[----:B------:R-:W-:-:S05]  /*1160*/  CS2R.32 R2, SR_CgaSize ;  /* 0x0000000000027805 */ /* 0x000fca0000008a00 */
[----:B------:R-:W-:-:S06]  /*1170*/  IMAD R2, R2, -0xa0, RZ ;  /* 0xffffff6002027824 */ /* 0x000fcc00078e02ff */
[----:B------:R-:W2:Y:S01]  /*1180*/  LDC R2, c[0x0][R2+0x2a0] ;  /* 0x0000a80002027b82 */ /* 0x000ea20000000800 */
[----:B------:R-:W-:Y:S01]  /*1190*/  MOV R15, UR6 ;  /* 0x00000006000f7c02 */ /* 0x000fe20008000f00 */
[----:B----4-:R-:W-:Y:S01]  /*11a0*/  FMUL R97, R97, UR7 ;  /* 0x0000000761617c20 */ /* 0x010fe20008400000 */
[----:B-1----:R-:W-:-:S05]  /*11b0*/  I2FP.F32.U32 R96, R14 ;  /* 0x0000000e00607245 */ /* 0x002fca0000201000 */
[----:B------:R-:W1:Y:S01]  /*11c0*/  S2UR UR45, SR_CTAID.Z ;  /* 0x00000000002d79c3 */ /* 0x000e620000002700 */
[----:B------:R-:W4:Y:S01]  /*11d0*/  F2I.U32.TRUNC.NTZ R97, R97 ;  /* 0x0000006100617305 */ /* 0x000f22000020f000 */
[----:B---3--:R-:W-:Y:S01]  /*11e0*/  FMUL R96, R96, UR5 ;  /* 0x0000000560607c20 */ /* 0x008fe20008400000 */
[----:B------:R-:W3:Y:S01]  /*11f0*/  LDCU UR5, c[0x0][0xb30] ;  /* 0x00016600ff0577ac */ /* 0x000ee20008000800 */
[----:B------:R-:W-:-:S04]  /*1200*/  ISETP.GE.AND P0, PT, R11, 0x1, PT ;  /* 0x000000010b00780c */ /* 0x000fc80003f06270 */
[----:B------:R-:W1:Y:S01]  /*1210*/  LDC R40, c[0x0][0xb24] ;  /* 0x0002c900ff287b82 */ /* 0x000e620000000800 */
[----:B------:R-:W3:Y:S01]  /*1220*/  F2I.U32.TRUNC.NTZ R96, R96 ;  /* 0x0000006000607305 */ /* 0x000ee2000020f000 */
[----:B----4-:R-:W-:-:S05]  /*1230*/  IADD3 R97, PT, PT, -R97, RZ, RZ ;  /* 0x000000ff61617210 */ /* 0x010fca0007ffe1ff */
[----:B--2---:R-:W-:Y:S01]  /*1240*/  IMAD R97, R2, R97, UR6 ;  /* 0x0000000602617e24 */ /* 0x004fe2000f8e0261 */
[----:B---3--:R-:W-:-:S05]  /*1250*/  IADD3 R96, PT, PT, -R96, RZ, RZ ;  /* 0x000000ff60607210 */ /* 0x008fca0007ffe1ff */
[----:B------:R-:W-:Y:S01]  /*1260*/  IMAD R96, R0, R96, R14 ;  /* 0x0000006000607224 */ /* 0x000fe200078e020e */
[----:B------:R-:W-:Y:S01]  /*1270*/  PRMT R0, RZ, 0x7610, R0 ;  /* 0x00007610ff007816 */ /* 0x000fe20000000000 */
[----:B------:R-:W-:Y:S06]  /*1280*/  BRA.U UP4, `(.L_x_17) ;  /* 0x0000000104207547 */ /* 0x000fec000b800000 */
[C---:B------:R-:W-:Y:S02]  /*1290*/  ISETP.NE.AND P3, PT, R96.reuse, RZ, PT ;  /* 0x000000ff6000720c */ /* 0x040fe40003f65270 */
[----:B------:R-:W-:Y:S02]  /*12a0*/  ISETP.NE.AND P1, PT, R96, RZ, PT ;  /* 0x000000ff6000720c */ /* 0x000fe40003f25270 */
[C---:B------:R-:W-:Y:S02]  /*12b0*/  ISETP.NE.AND P2, PT, R97.reuse, 0x1, PT ;  /* 0x000000016100780c */ /* 0x040fe40003f45270 */
[----:B------:R-:W-:Y:S02]  /*12c0*/  SEL R0, RZ, 0x2, P3 ;  /* 0x00000002ff007807 */ /* 0x000fe40001800000 */
[----:B------:R-:W-:Y:S02]  /*12d0*/  ISETP.EQ.OR P1, PT, R97, RZ, !P1 ;  /* 0x000000ff6100720c */ /* 0x000fe40004f22670 */
[----:B------:R-:W-:-:S02]  /*12e0*/  SEL R0, R0, 0x2, P2 ;  /* 0x0000000200007807 */ /* 0x000fc40001000000 */
[----:B------:R-:W-:-:S05]  /*12f0*/  SEL R2, RZ, 0x1, !P1 ;  /* 0x00000001ff027807 */ /* 0x000fca0004800000 */
[----:B------:R-:W-:Y:S02]  /*1300*/  IMAD.IADD R0, R2, 0x1, R0 ;  /* 0x0000000102007824 */ /* 0x000fe400078e0200 */
.L_x_17:
[----:B------:R-:W-:Y:S05]  /*1310*/  @!P0 BRA `(.L_x_18) ;  /* 0x0000000000b88947 */ /* 0x000fea0003800000 */
[----:B------:R-:W2:Y:S01]  /*1320*/  LDC.64 R4, c[0x0][0xb18] ;  /* 0x0002c600ff047b82 */ /* 0x000ea20000000a00 */
[----:B------:R-:W-:-:S07]  /*1330*/  ISETP.NE.AND P0, PT, R11, 0x1, PT ;  /* 0x000000010b00780c */ /* 0x000fce0003f05270 */
[----:B------:R-:W3:Y:S08]  /*1340*/  LDC R10, c[0x0][0xb0c] ;  /* 0x0002c300ff0a7b82 */ /* 0x000ef00000000800 */
[----:B------:R-:W4:Y:S08]  /*1350*/  LDC R13, c[0x0][0x370] ;  /* 0x0000dc00ff0d7b82 */ /* 0x000f300000000800 */
[----:B------:R-:W1:Y:S01]  /*1360*/  LDC R12, c[0x0][0x374] ;  /* 0x0000dd00ff0c7b82 */ /* 0x000e620000000800 */
[----:B--2---:R-:W-:-:S07]  /*1370*/  ISETP.NE.AND P1, PT, R4, 0x1, PT ;  /* 0x000000010400780c */ /* 0x004fce0003f25270 */
[----:B------:R-:W4:Y:S01]  /*1380*/  LDC.64 R6, c[0x0][0xb10] ;  /* 0x0002c400ff067b82 */ /* 0x000f220000000a00 */
[----:B---3--:R-:W-:-:S07]  /*1390*/  ISETP.NE.AND P2, PT, R10, 0x1, PT ;  /* 0x000000010a00780c */ /* 0x008fce0003f45270 */
[----:B------:R-:W2:Y:S08]  /*13a0*/  LDC R9, c[0x0][0xb20] ;  /* 0x0002c800ff097b82 */ /* 0x000eb00000000800 */
[----:B------:R-:W3:Y:S01]  /*13b0*/  LDC.64 R2, c[0x0][0xb28] ;  /* 0x0002ca00ff027b82 */ /* 0x000ee20000000a00 */
[----:B-1----:R-:W-:-:S04]  /*13c0*/  IMAD.HI.U32 R16, R12, R5, RZ ;  /* 0x000000050c107227 */ /* 0x002fc800078e00ff */
[----:B------:R-:W-:-:S04]  /*13d0*/  IMAD.HI.U32 R5, R14, R5, RZ ;  /* 0x000000050e057227 */ /* 0x000fc800078e00ff */
[----:B----4-:R-:W-:-:S05]  /*13e0*/  IMAD.HI.U32 R17, R13, R6, RZ ;  /* 0x000000060d117227 */ /* 0x010fca00078e00ff */
[----:B------:R-:W-:Y:S01]  /*13f0*/  @P2 SHF.R.U32.HI R13, RZ, R7, R17 ;  /* 0x00000007ff0d2219 */ /* 0x000fe20000011611 */
[C---:B------:R-:W-:Y:S01]  /*1400*/  IMAD.HI.U32 R17, R15.reuse, R6, RZ ;  /* 0x000000060f117227 */ /* 0x040fe200078e00ff */
[-C--:B--2---:R-:W-:Y:S02]  /*1410*/  @P1 SHF.R.U32.HI R12, RZ, R9.reuse, R16 ;  /* 0x00000009ff0c1219 */ /* 0x084fe40000011610 */
[----:B------:R-:W-:Y:S02]  /*1420*/  SHF.R.U32.HI R5, RZ, R9, R5 ;  /* 0x00000009ff057219 */ /* 0x000fe40000011605 */
[----:B------:R-:W-:Y:S02]  /*1430*/  SHF.R.U32.HI R17, RZ, R7, R17 ;  /* 0x00000007ff117219 */ /* 0x000fe40000011611 */
[----:B------:R-:W-:Y:S01]  /*1440*/  SEL R5, R14, R5, !P1 ;  /* 0x000000050e057207 */ /* 0x000fe20004800000 */
[----:B---3--:R-:W-:Y:S01]  /*1450*/  IMAD.HI.U32 R16, R12, R2, RZ ;  /* 0x000000020c107227 */ /* 0x008fe200078e00ff */
[----:B------:R-:W-:-:S03]  /*1460*/  SEL R17, R15, R17, !P2 ;  /* 0x000000110f117207 */ /* 0x000fc60005000000 */
[----:B------:R-:W-:Y:S01]  /*1470*/  IMAD.HI.U32 R6, R13, R2, RZ ;  /* 0x000000020d067227 */ /* 0x000fe200078e00ff */
[----:B------:R-:W-:-:S04]  /*1480*/  @P0 SHF.R.U32.HI R12, RZ, R3, R16 ;  /* 0x00000003ff0c0219 */ /* 0x000fc80000011610 */
[----:B------:R-:W-:Y:S01]  /*1490*/  @P0 SHF.R.U32.HI R13, RZ, R3, R6 ;  /* 0x00000003ff0d0219 */ /* 0x000fe20000011606 */
[----:B------:R-:W-:-:S04]  /*14a0*/  IMAD R12, R12, R11, RZ ;  /* 0x0000000b0c0c7224 */ /* 0x000fc800078e02ff */
[----:B------:R-:W-:Y:S01]  /*14b0*/  IMAD R6, R13, R11, RZ ;  /* 0x0000000b0d067224 */ /* 0x000fe200078e02ff */
[----:B------:R-:W-:-:S04]  /*14c0*/  ISETP.GE.AND P1, PT, R5, R12, PT ;  /* 0x0000000c0500720c */ /* 0x000fc80003f26270 */
[----:B------:R-:W-:Y:S01]  /*14d0*/  ISETP.GE.OR P1, PT, R17, R6, P1 ;  /* 0x000000061100720c */ /* 0x000fe20000f26670 */
[----:B------:R-:W-:-:S05]  /*14e0*/  IMAD.HI.U32 R6, R5, R2, RZ ;  /* 0x0000000205067227 */ /* 0x000fca00078e00ff */
[----:B------:R-:W-:-:S04]  /*14f0*/  SHF.R.U32.HI R6, RZ, R3, R6 ;  /* 0x00000003ff067219 */ /* 0x000fc80000011606 */
[----:B------:R-:W-:-:S03]  /*1500*/  SEL R6, R5, R6, !P0 ;  /* 0x0000000605067207 */ /* 0x000fc60004000000 */
[----:B------:R-:W-:Y:S01]  /*1510*/  @!P1 IMAD.HI.U32 R7, R17, R2, RZ ;  /* 0x0000000211079227 */ /* 0x000fe200078e00ff */
[----:B------:R-:W-:-:S04]  /*1520*/  IADD3 R2, PT, PT, -R6, RZ, RZ ;  /* 0x000000ff06027210 */ /* 0x000fc80007ffe1ff */
[----:B------:R-:W-:Y:S01]  /*1530*/  @!P1 SHF.R.U32.HI R3, RZ, R3, R7 ;  /* 0x00000003ff039219 */ /* 0x000fe20000011607 */
[----:B------:R-:W-:Y:S01]  /*1540*/  IMAD R2, R11, R2, R5 ;  /* 0x000000020b027224 */ /* 0x000fe200078e0205 */
[----:B------:R-:W-:Y:S02]  /*1550*/  IADD3 R7, PT, PT, -R5, RZ, RZ ;  /* 0x000000ff05077210 */ /* 0x000fe40007ffe1ff */
[----:B------:R-:W-:-:S03]  /*1560*/  @!P1 SEL R3, R17, R3, !P0 ;  /* 0x0000000311039207 */ /* 0x000fc60004000000 */
[----:B------:R-:W-:Y:S02]  /*1570*/  IMAD R7, R4, R7, R14 ;  /* 0x0000000704077224 */ /* 0x000fe400078e020e */
[--C-:B------:R-:W-:Y:S02]  /*1580*/  @!P1 IMAD.IADD R6, R6, 0x1, -R3.reuse ;  /* 0x0000000106069824 */ /* 0x100fe400078e0a03 */
[----:B------:R-:W-:Y:S01]  /*1590*/  @!P1 IMAD R3, R2, R13, R3 ;  /* 0x0000000d02039224 */ /* 0x000fe200078e0203 */
[----:B------:R-:W-:Y:S01]  /*15a0*/  IADD3 R2, PT, PT, -R17, RZ, RZ ;  /* 0x000000ff11027210 */ /* 0x000fe20007ffe1ff */
[----:B------:R-:W-:Y:S02]  /*15b0*/  @!P1 IMAD R5, R6, R11, R17 ;  /* 0x0000000b06059224 */ /* 0x000fe400078e0211 */
[----:B------:R-:W-:Y:S02]  /*15c0*/  @!P1 IMAD.MOV.U32 R17, RZ, RZ, R3 ;  /* 0x000000ffff119224 */ /* 0x000fe400078e0003 */
[----:B------:R-:W-:-:S02]  /*15d0*/  IMAD R2, R10, R2, R15 ;  /* 0x000000020a027224 */ /* 0x000fc400078e020f */
[----:B------:R-:W-:Y:S02]  /*15e0*/  IMAD R14, R5, R4, R7 ;  /* 0x00000004050e7224 */ /* 0x000fe400078e0207 */
[----:B------:R-:W-:Y:S02]  /*15f0*/  IMAD R15, R17, R10, R2 ;  /* 0x0000000a110f7224 */ /* 0x000fe400078e0202 */
.L_x_18:
[----:B------:R-:W-:-:S09]  /*1600*/  UISETP.NE.AND UP3, UPT, UR5, 0x1, UPT ;  /* 0x000000010500788c */ /* 0x000fd2000bf65270 */
[----:B------:R-:W-:Y:S05]  /*1610*/  BRA.U UP3, `(.L_x_19) ;  /* 0x0000000103407547 */ /* 0x000fea000b800000 */
[----:B------:R-:W2:Y:S08]  /*1620*/  LDC.64 R4, c[0x0][0xb10] ;  /* 0x0002c400ff047b82 */ /* 0x000eb00000000a00 */
[----:B------:R-:W3:Y:S08]  /*1630*/  LDC.64 R2, c[0x0][0xb18] ;  /* 0x0002c600ff027b82 */ /* 0x000ef00000000a00 */
[----:B------:R-:W4:Y:S08]  /*1640*/  LDC R6, c[0x0][0xb20] ;  /* 0x0002c800ff067b82 */ /* 0x000f300000000800 */
[----:B------:R-:W1:Y:S01]  /*1650*/  LDC R7, c[0x0][0xb0c] ;  /* 0x0002c300ff077b82 */ /* 0x000e620000000800 */
[----:B--2---:R-:W-:-:S05]  /*1660*/  IMAD.HI.U32 R4, R15, R4, RZ ;  /* 0x000000040f047227 */ /* 0x004fca00078e00ff */
[----:B------:R-:W-:Y:S01]  /*1670*/  SHF.R.U32.HI R4, RZ, R5, R4 ;  /* 0x00000005ff047219 */ /* 0x000fe20000011604 */
[----:B---3--:R-:W-:Y:S01]  /*1680*/  IMAD.HI.U32 R3, R14, R3, RZ ;  /* 0x000000030e037227 */ /* 0x008fe200078e00ff */
[----:B------:R-:W-:-:S04]  /*1690*/  ISETP.NE.AND P0, PT, R2, 0x1, PT ;  /* 0x000000010200780c */ /* 0x000fc80003f05270 */
[----:B----4-:R-:W-:-:S04]  /*16a0*/  SHF.R.U32.HI R3, RZ, R6, R3 ;  /* 0x00000006ff037219 */ /* 0x010fc80000011603 */
[----:B------:R-:W-:Y:S02]  /*16b0*/  SEL R3, R14, R3, !P0 ;  /* 0x000000030e037207 */ /* 0x000fe40004000000 */
[----:B-1----:R-:W-:-:S04]  /*16c0*/  ISETP.NE.AND P1, PT, R7, 0x1, PT ;  /* 0x000000010700780c */ /* 0x002fc80003f25270 */
[----:B------:R-:W-:-:S05]  /*16d0*/  SEL R4, R15, R4, !P1 ;  /* 0x000000040f047207 */ /* 0x000fca0004800000 */
[----:B------:R-:W-:Y:S02]  /*16e0*/  IMAD.IADD R5, R3, 0x1, -R4 ;  /* 0x0000000103057824 */ /* 0x000fe400078e0a04 */
[----:B------:R-:W-:Y:S02]  /*16f0*/  IMAD.IADD R3, R4, 0x1, -R3 ;  /* 0x0000000104037824 */ /* 0x000fe400078e0a03 */
[----:B------:R-:W-:Y:S02]  /*1700*/  IMAD R15, R5, R7, R15 ;  /* 0x00000007050f7224 */ /* 0x000fe400078e020f */
[----:B------:R-:W-:Y:S02]  /*1710*/  IMAD R14, R3, R2, R14 ;  /* 0x00000002030e7224 */ /* 0x000fe400078e020e */
.L_x_19:
[----:B------:R-:W-:Y:S05]  /*1720*/  BRA.U !UP1, `(.L_x_20) ;  /* 0x00000001090c7547 */ /* 0x000fea000b800000 */
[----:B------:R-:W-:Y:S01]  /*1730*/  UCGABAR_WAIT ;  /* 0x0000000000007dc7 */ /* 0x000fe20008000000 */
[----:B------:R-:W-:Y:S01]  /*1740*/  CCTL.IVALL ;  /* 0x00000000ff00798f */ /* 0x000fe20002000000 */
[----:B------:R-:W-:Y:S05]  /*1750*/  BRA `(.L_x_21) ;  /* 0x0000000000047947 */ /* 0x000fea0003800000 */
.L_x_20:
[----:B------:R-:W-:Y:S06]  /*1760*/  BAR.SYNC.DEFER_BLOCKING 0x0 ;  /* 0x0000000000007b1d */ /* 0x000fec0000010000 */
.L_x_21:
[----:B------:R-:W-:Y:S05]  /*1770*/  BRA.U UP2, `(.L_x_22) ;  /* 0x0000002902487547 */ /* 0x000fea000b800000 */
[----:B------:R-:W2:Y:S01]  /*1780*/  LDCU UR43, c[0x0][0x390] ;  /* 0x00007200ff2b77ac */ /* 0x000ea20008000800 */
[----:B------:R-:W3:Y:S01]  /*1790*/  LDC R2, c[0x0][0x5c0] ;  /* 0x00017000ff027b82 */ /* 0x000ee20000000800 */
[----:B------:R-:W-:Y:S01]  /*17a0*/  PLOP3.LUT P4, PT, PT, PT, UP6, 0x80, 0x8 ;  /* 0x000000000008781c */ /* 0x000fe20003f8f068 */
[----:B------:R-:W-:Y:S01]  /*17b0*/  IMAD.MOV.U32 R12, RZ, RZ, 0x1 ;  /* 0x00000001ff0c7424 */ /* 0x000fe200078e00ff */
[----:B------:R-:W-:Y:S01]  /*17c0*/  UISETP.NE.AND UP0, UPT, UR4, URZ, UPT ;  /* 0x000000ff0400728c */ /* 0x000fe2000bf05270 */
[----:B------:R-:W-:Y:S01]  /*17d0*/  ISETP.EQ.OR P5, PT, R8, RZ, P6 ;  /* 0x000000ff0800720c */ /* 0x000fe200037a2670 */
[----:B------:R-:W-:Y:S01]  /*17e0*/  UMOV UR37, 0x400 ;  /* 0x0000040000257882 */ /* 0x000fe20000000000 */
[----:B------:R-:W-:Y:S01]  /*17f0*/  USEL UR39, URZ, 0x1, UP5 ;  /* 0x00000001ff277887 */ /* 0x000fe2000a800000 */
[----:B------:R-:W-:Y:S01]  /*1800*/  PLOP3.LUT P4, PT, P4, PT, PT, 0x8, 0x80 ;  /* 0x000000000080781c */ /* 0x000fe2000278e170 */
[----:B------:R-:W4:Y:S01]  /*1810*/  LDC R9, c[0x0][0x370] ;  /* 0x0000dc00ff097b82 */ /* 0x000f220000000800 */
[----:B------:R-:W-:Y:S01]  /*1820*/  ULEA UR37, UR48, UR37, 0x18 ;  /* 0x0000002530257291 */ /* 0x000fe2000f8ec0ff */
[----:B------:R-:W-:Y:S01]  /*1830*/  IMAD.MOV.U32 R11, RZ, RZ, RZ ;  /* 0x000000ffff0b7224 */ /* 0x000fe200078e00ff */
[----:B------:R-:W3:Y:S01]  /*1840*/  LDCU.64 UR46, c[0x0][0x348] ;  /* 0x00006900ff2e77ac */ /* 0x000ee20008000a00 */
[----:B------:R-:W-:-:S04]  /*1850*/  USEL UR39, UR39, 0x2, UP0 ;  /* 0x0000000227277887 */ /* 0x000fc80008000000 */
[----:B------:R-:W4:Y:S01]  /*1860*/  LDC R0, c[0x0][0x374] ;  /* 0x0000dd00ff007b82 */ /* 0x000f220000000800 */
[----:B--2---:R-:W-:Y:S02]  /*1870*/  UIADD3 UR5, UPT, UPT, UR43, 0x1f, URZ ;  /* 0x0000001f2b057890 */ /* 0x004fe4000fffe0ff */
[----:B------:R-:W-:Y:S02]  /*1880*/  UIADD3 UR4, UPT, UPT, UR43, -0x1, URZ ;  /* 0xffffffff2b047890 */ /* 0x000fe4000fffe0ff */
[----:B-1----:R-:W-:Y:S02]  /*1890*/  USHF.R.S32.HI UR45, URZ, 0x1f, UR5 ;  /* 0x0000001fff2d7899 */ /* 0x002fe40008011405 */
[----:B------:R-:W-:Y:S01]  /*18a0*/  UISETP.GE.U32.AND UP2, UPT, UR4, -0x3f, UPT ;  /* 0xffffffc10400788c */ /* 0x000fe2000bf46070 */
[----:B---3--:R-:W-:Y:S01]  /*18b0*/  VIADD R2, R2, 0x7f ;  /* 0x0000007f02027836 */ /* 0x008fe20000000000 */
[----:B------:R-:W-:Y:S02]  /*18c0*/  ULEA.HI UR45, UR45, UR5, URZ, 0x5 ;  /* 0x000000052d2d7291 */ /* 0x000fe4000f8f28ff */
[----:B------:R-:W-:-:S02]  /*18d0*/  UIADD3 UR43, UPT, UPT, UR43, 0x3e, URZ ;  /* 0x0000003e2b2b7890 */ /* 0x000fc4000fffe0ff */
[----:B------:R-:W-:Y:S01]  /*18e0*/  USHF.R.S32.HI UR45, URZ, 0x5, UR45 ;  /* 0x00000005ff2d7899 */ /* 0x000fe2000801142d */
[----:B------:R-:W-:Y:S01]  /*18f0*/  SHF.R.S32.HI R13, RZ, 0x1f, R2 ;  /* 0x0000001fff0d7819 */ /* 0x000fe20000011402 */
[----:B------:R-:W-:Y:S02]  /*1900*/  UIADD3 UR42, UPT, UPT, UR37, 0x15600, UR36 ;  /* 0x00015600252a7890 */ /* 0x000fe4000fffe024 */
[----:B------:R-:W-:Y:S01]  /*1910*/  UISETP.LT.U32.AND UP1, UPT, UR45, 0x22, UPT ;  /* 0x000000222d00788c */ /* 0x000fe2000bf21070 */
[----:B------:R-:W-:Y:S01]  /*1920*/  LEA.HI R13, R13, R2, RZ, 0x7 ;  /* 0x000000020d0d7211 */ /* 0x000fe200078f38ff */
[----:B------:R-:W-:Y:S02]  /*1930*/  UMOV UR40, URZ ;  /* 0x000000ff00287c82 */ /* 0x000fe40008000000 */
[----:B------:R-:W-:Y:S01]  /*1940*/  USEL UR44, UR45, 0x22, UP1 ;  /* 0x000000222d2c7887 */ /* 0x000fe20008800000 */
[----:B------:R-:W-:-:S03]  /*1950*/  SHF.R.S32.HI R13, RZ, 0x7, R13 ;  /* 0x00000007ff0d7819 */ /* 0x000fc6000001140d */
[----:B------:R-:W-:Y:S02]  /*1960*/  UIADD3 UR38, UPT, UPT, UR44, -0x1, URZ ;  /* 0xffffffff2c267890 */ /* 0x000fe4000fffe0ff */
[----:B------:R-:W-:Y:S02]  /*1970*/  @UP2 UIADD3 UR38, UPT, UPT, UR44, URZ, URZ ;  /* 0x000000ff2c262290 */ /* 0x000fe4000fffe0ff */
[----:B------:R-:W-:Y:S02]  /*1980*/  UIADD3 UR41, UPT, UPT, UR45, -UR44, URZ ;  /* 0x8000002c2d297290 */ /* 0x000fe4000fffe0ff */
[----:B----4-:R-:W-:-:S12]  /*1990*/  UIADD3 UR38, UPT, UPT, UR38, 0x1, URZ ;  /* 0x0000000126267890 */ /* 0x010fd8000fffe0ff */
.L_x_40:
[-C--:B------:R-:W-:Y:S01]  /*19a0*/  IABS R7, R13.reuse ;  /* 0x0000000d00077213 */ /* 0x080fe20000000000 */
[----:B-1----:R-:W1:Y:S01]  /*19b0*/  LDC R4, c[0x0][0x5c4] ;  /* 0x00017100ff047b82 */ /* 0x002e620000000800 */
[----:B------:R-:W-:Y:S01]  /*19c0*/  IABS R3, R14 ;  /* 0x0000000e00037213 */ /* 0x000fe20000000000 */
[----:B------:R-:W-:Y:S01]  /*19d0*/  ULEA UR4, UR40, UR37, 0x3 ;  /* 0x0000002528047291 */ /* 0x000fe2000f8e18ff */
[----:B------:R-:W2:Y:S01]  /*19e0*/  I2F.RP R16, R7 ;  /* 0x0000000700107306 */ /* 0x000ea20000209400 */
[----:B------:R-:W-:Y:S01]  /*19f0*/  IABS R2, R13 ;  /* 0x0000000d00027213 */ /* 0x000fe20000000000 */
[----:B------:R-:W-:Y:S01]  /*1a00*/  UISETP.GE.U32.AND UP0, UPT, UR43, 0x3f, UPT ;  /* 0x0000003f2b00788c */ /* 0x000fe2000bf06070 */
[----:B------:R-:W-:Y:S01]  /*1a10*/  R2UR UR30, R15 ;  /* 0x000000000f1e72ca */ /* 0x000fe200000e0000 */
[----:B------:R-:W-:Y:S01]  /*1a20*/  UMOV UR23, URZ ;  /* 0x000000ff00177c82 */ /* 0x000fe20008000000 */
[----:B------:R-:W-:-:S03]  /*1a30*/  IADD3 R2, PT, PT, RZ, -R2, RZ ;  /* 0x80000002ff027210 */ /* 0x000fc60007ffe0ff */
[----:B--2---:R-:W2:Y:S08]  /*1a40*/  MUFU.RCP R16, R16 ;  /* 0x0000001000107308 */ /* 0x004eb00000001000 */
[----:B------:R-:W-:Y:S01]  /*1a50*/  USHF.L.U32 UR30, UR30, 0x6, URZ ;  /* 0x000000061e1e7899 */ /* 0x000fe200080006ff */
[----:B-1----:R-:W-:Y:S01]  /*1a60*/  IABS R5, R4 ;  /* 0x0000000400057213 */ /* 0x002fe20000000000 */
[----:B--2---:R-:W-:-:S04]  /*1a70*/  VIADD R16, R16, 0xffffffe ;  /* 0x0ffffffe10107836 */ /* 0x004fc80000000000 */
[----:B------:R-:W1:Y:S02]  /*1a80*/  F2I.FTZ.U32.TRUNC.NTZ R17, R16 ;  /* 0x0000001000117305 */ /* 0x000e64000021f000 */
[----:B-1----:R-:W-:Y:S02]  /*1a90*/  IMAD.MOV R6, RZ, RZ, -R17 ;  /* 0x000000ffff067224 */ /* 0x002fe400078e0a11 */
[----:B------:R-:W-:Y:S02]  /*1aa0*/  IMAD.MOV.U32 R16, RZ, RZ, RZ ;  /* 0x000000ffff107224 */ /* 0x000fe400078e00ff */
[----:B------:R-:W-:-:S04]  /*1ab0*/  IMAD R6, R6, R7, RZ ;  /* 0x0000000706067224 */ /* 0x000fc800078e02ff */
[----:B------:R-:W-:Y:S02]  /*1ac0*/  IMAD.HI.U32 R16, R17, R6, R16 ;  /* 0x0000000611107227 */ /* 0x000fe400078e0010 */
[----:B------:R-:W1:Y:S04]  /*1ad0*/  I2F.RP R6, R5 ;  /* 0x0000000500067306 */ /* 0x000e680000209400 */
[----:B------:R-:W-:-:S04]  /*1ae0*/  IMAD.HI.U32 R16, R16, R3, RZ ;  /* 0x0000000310107227 */ /* 0x000fc800078e00ff */
[----:B------:R-:W-:-:S05]  /*1af0*/  IMAD R2, R16, R2, R3 ;  /* 0x0000000210027224 */ /* 0x000fca00078e0203 */
[----:B------:R-:W-:Y:S01]  /*1b00*/  ISETP.GT.U32.AND P1, PT, R7, R2, PT ;  /* 0x000000020700720c */ /* 0x000fe20003f24070 */
[----:B-1----:R-:W1:-:S12]  /*1b10*/  MUFU.RCP R6, R6 ;  /* 0x0000000600067308 */ /* 0x002e580000001000 */
[----:B------:R-:W-:Y:S01]  /*1b20*/  @!P1 IMAD.IADD R2, R2, 0x1, -R7 ;  /* 0x0000000102029824 */ /* 0x000fe200078e0a07 */
[----:B------:R-:W-:Y:S02]  /*1b30*/  @!P1 IADD3 R16, PT, PT, R16, 0x1, RZ ;  /* 0x0000000110109810 */ /* 0x000fe40007ffe0ff */
[----:B------:R-:W-:Y:S02]  /*1b40*/  ISETP.NE.AND P1, PT, R13, RZ, PT ;  /* 0x000000ff0d00720c */ /* 0x000fe40003f25270 */
[----:B------:R-:W-:Y:S01]  /*1b50*/  ISETP.GE.U32.AND P2, PT, R2, R7, PT ;  /* 0x000000070200720c */ /* 0x000fe20003f46070 */
[----:B-1----:R-:W-:Y:S01]  /*1b60*/  VIADD R6, R6, 0xffffffe ;  /* 0x0ffffffe06067836 */ /* 0x002fe20000000000 */
[----:B------:R-:W-:-:S03]  /*1b70*/  LOP3.LUT R2, R14, R13, RZ, 0x3c, !PT ;  /* 0x0000000d0e027212 */ /* 0x000fc600078e3cff */
[----:B------:R-:W1:Y:S01]  /*1b80*/  F2I.FTZ.U32.TRUNC.NTZ R7, R6 ;  /* 0x0000000600077305 */ /* 0x000e62000021f000 */
[----:B------:R-:W-:Y:S02]  /*1b90*/  ISETP.GE.AND P0, PT, R2, RZ, PT ;  /* 0x000000ff0200720c */ /* 0x000fe40003f06270 */
[----:B------:R-:W-:-:S05]  /*1ba0*/  SHF.L.U32 R2, R12, 0x1f, RZ ;  /* 0x0000001f0c027819 */ /* 0x000fca00000006ff */
[----:B------:R-:W-:Y:S01]  /*1bb0*/  @P2 VIADD R16, R16, 0x1 ;  /* 0x0000000110102836 */ /* 0x000fe20000000000 */
[----:B------:R2:W3:Y:S05]  /*1bc0*/  SYNCS.PHASECHK.TRANS64.TRYWAIT P2, [UR4+0x110], R2 ;  /* 0x00011002ff0075a7 */ /* 0x0004ea0008041104 */
[----:B------:R-:W-:Y:S01]  /*1bd0*/  @!P0 IADD3 R16, PT, PT, -R16, RZ, RZ ;  /* 0x000000ff10108210 */ /* 0x000fe20007ffe1ff */
[----:B-1----:R-:W-:Y:S01]  /*1be0*/  IMAD.MOV R3, RZ, RZ, -R7 ;  /* 0x000000ffff037224 */ /* 0x002fe200078e0a07 */
[----:B------:R-:W-:Y:S01]  /*1bf0*/  @!P1 LOP3.LUT R16, RZ, R13, RZ, 0x33, !PT ;  /* 0x0000000dff109212 */ /* 0x000fe200078e33ff */
[----:B------:R-:W-:Y:S02]  /*1c00*/  IMAD.MOV.U32 R6, RZ, RZ, RZ ;  /* 0x000000ffff067224 */ /* 0x000fe400078e00ff */
[----:B------:R-:W-:-:S04]  /*1c10*/  IMAD R3, R3, R5, RZ ;  /* 0x0000000503037224 */ /* 0x000fc800078e02ff */
[----:B------:R-:W-:Y:S01]  /*1c20*/  IMAD.HI.U32 R6, R7, R3, R6 ;  /* 0x0000000307067227 */ /* 0x000fe200078e0006 */
[----:B--2---:R-:W-:-:S05]  /*1c30*/  IABS R2, R16 ;  /* 0x0000001000027213 */ /* 0x004fca0000000000 */
[----:B------:R-:W-:-:S04]  /*1c40*/  IMAD.MOV.U32 R3, RZ, RZ, R2 ;  /* 0x000000ffff037224 */ /* 0x000fc800078e0002 */
[----:B------:R-:W-:-:S05]  /*1c50*/  IMAD.HI.U32 R6, R6, R3, RZ ;  /* 0x0000000306067227 */ /* 0x000fca00078e00ff */
[----:B------:R-:W-:-:S05]  /*1c60*/  IADD3 R2, PT, PT, -R6, RZ, RZ ;  /* 0x000000ff06027210 */ /* 0x000fca0007ffe1ff */
[----:B------:R-:W-:Y:S01]  /*1c70*/  IMAD R2, R5, R2, R3 ;  /* 0x0000000205027224 */ /* 0x000fe200078e0203 */
[----:B------:R-:W-:-:S04]  /*1c80*/  LOP3.LUT R3, R16, R4, RZ, 0x3c, !PT ;  /* 0x0000000410037212 */ /* 0x000fc800078e3cff */
[----:B------:R-:W-:Y:S02]  /*1c90*/  ISETP.GT.U32.AND P1, PT, R5, R2, PT ;  /* 0x000000020500720c */ /* 0x000fe40003f24070 */
[----:B------:R-:W-:-:S11]  /*1ca0*/  ISETP.GE.AND P0, PT, R3, RZ, PT ;  /* 0x000000ff0300720c */ /* 0x000fd60003f06270 */
[----:B------:R-:W-:Y:S01]  /*1cb0*/  @!P1 IMAD.IADD R2, R2, 0x1, -R5 ;  /* 0x0000000102029824 */ /* 0x000fe200078e0a05 */
[----:B------:R-:W-:Y:S02]  /*1cc0*/  @!P1 IADD3 R6, PT, PT, R6, 0x1, RZ ;  /* 0x0000000106069810 */ /* 0x000fe40007ffe0ff */
[----:B------:R-:W-:Y:S02]  /*1cd0*/  ISETP.NE.AND P1, PT, R4, RZ, PT ;  /* 0x000000ff0400720c */ /* 0x000fe40003f25270 */
[----:B------:R-:W-:Y:S01]  /*1ce0*/  ISETP.GE.U32.AND P3, PT, R2, R5, PT ;  /* 0x000000050200720c */ /* 0x000fe20003f66070 */
[----:B------:R-:W-:-:S04]  /*1cf0*/  IMAD.MOV R2, RZ, RZ, -R16 ;  /* 0x000000ffff027224 */ /* 0x000fc800078e0a10 */
[----:B------:R-:W-:-:S05]  /*1d00*/  IMAD R2, R13, R2, R14 ;  /* 0x000000020d027224 */ /* 0x000fca00078e020e */
[----:B------:R-:W-:-:S03]  /*1d10*/  R2UR UR10, R2 ;  /* 0x00000000020a72ca */ /* 0x000fc600000e0000 */
[----:B------:R-:W-:-:S04]  /*1d20*/  @P3 VIADD R6, R6, 0x1 ;  /* 0x0000000106063836 */ /* 0x000fc80000000000 */
[----:B------:R-:W-:Y:S01]  /*1d30*/  @!P0 IMAD.MOV R6, RZ, RZ, -R6 ;  /* 0x000000ffff068224 */ /* 0x000fe200078e0a06 */
[----:B------:R-:W-:-:S04]  /*1d40*/  @!P1 LOP3.LUT R6, RZ, R4, RZ, 0x33, !PT ;  /* 0x00000004ff069212 */ /* 0x000fc800078e33ff */
[----:B------:R-:W-:Y:S01]  /*1d50*/  IADD3 R2, PT, PT, -R6, RZ, RZ ;  /* 0x000000ff06027210 */ /* 0x000fe20007ffe1ff */
[----:B------:R-:W-:-:S04]  /*1d60*/  USHF.L.U32 UR10, UR10, 0x7, URZ ;  /* 0x000000070a0a7899 */ /* 0x000fc800080006ff */
[----:B------:R-:W-:Y:S01]  /*1d70*/  IMAD R4, R4, R2, R16 ;  /* 0x0000000204047224 */ /* 0x000fe200078e0210 */
[----:B---3--:R-:W-:Y:S07]  /*1d80*/  BRA.U !UP0, `(.L_x_23) ;  /* 0x0000000508407547 */ /* 0x008fee000b800000 */
[----:B------:R-:W1:Y:S01]  /*1d90*/  LDC.64 R2, c[0x0][0x5d8] ;  /* 0x00017600ff027b82 */ /* 0x000e620000000a00 */
[----:B------:R-:W1:Y:S01]  /*1da0*/  LDCU.64 UR6, c[0x0][0x5b0] ;  /* 0x0000b600ff0677ac */ /* 0x000e620008000a00 */
[----:B------:R-:W2:Y:S01]  /*1db0*/  LDCU UR21, c[0x0][0x598] ;  /* 0x0000b300ff1577ac */ /* 0x000ea20008000800 */
[----:B------:R-:W3:Y:S01]  /*1dc0*/  LDCU UR20, c[0x0][0x58c] ;  /* 0x0000b180ff1477ac */ /* 0x000ee20008000800 */
[----:B------:R-:W4:Y:S01]  /*1dd0*/  LDCU UR19, c[0x0][0x59c] ;  /* 0x0000b380ff1377ac */ /* 0x000f220008000800 */
[----:B------:R-:W1:Y:S01]  /*1de0*/  LDCU UR18, c[0x0][0x5a0] ;  /* 0x0000b400ff1277ac */ /* 0x000e620008000800 */
[----:B------:R-:W1:Y:S02]  /*1df0*/  LDCU.64 UR16, c[0x0][0x590] ;  /* 0x0000b200ff1077ac */ /* 0x000e640008000a00 */
[----:B-1----:R-:W-:Y:S01]  /*1e00*/  IMAD R2, R4, UR6, R2 ;  /* 0x0000000604027c24 */ /* 0x002fe2000f8e0202 */
[----:B------:R-:W1:Y:S01]  /*1e10*/  LDCU.64 UR14, c[0x0][0x5b8] ;  /* 0x0000b700ff0e77ac */ /* 0x000e620008000a00 */
[----:B------:R-:W-:Y:S01]  /*1e20*/  IMAD R5, R6, UR7, R3 ;  /* 0x0000000706057c24 */ /* 0x000fe2000f8e0203 */
[----:B------:R-:W1:Y:S01]  /*1e30*/  LDCU.64 UR4, c[0x0][0x5d0] ;  /* 0x0000ba00ff0477ac */ /* 0x000e620008000a00 */
[----:B------:R-:W-:Y:S01]  /*1e40*/  UMOV UR24, URZ ;  /* 0x000000ff00187c82 */ /* 0x000fe20008000000 */
[----:B--234-:R-:W-:-:S05]  /*1e50*/  UMOV UR50, UR40 ;  /* 0x0000002800327c82 */ /* 0x01cfca0008000000 */
.L_x_29:
[----:B------:R-:W-:Y:S01]  /*1e60*/  @!P6 MOV R7, 0x1800 ;  /* 0x000018000007e802 */ /* 0x000fe20000000f00 */
[----:B------:R-:W-:Y:S01]  /*1e70*/  ULEA UR29, UR50, UR37, 0x3 ;  /* 0x00000025321d7291 */ /* 0x000fe2000f8e18ff */
[----:B--2---:R-:W-:Y:S11]  /*1e80*/  @P2 BRA `(.L_x_24) ;  /* 0x00000000000c2947 */ /* 0x004ff60003800000 */
[----:B------:R-:W-:Y:S04]  /*1e90*/  SHF.L.U32 R14, R12, 0x1f, RZ ;  /* 0x0000001f0c0e7819 */ /* 0x000fe800000006ff */
[----:B------:R-:W2:Y:S02]  /*1ea0*/  SYNCS.PHASECHK.TRANS64.TRYWAIT P0, [UR29+0x110], R14 ;  /* 0x0001100eff0075a7 */ /* 0x000ea4000800111d */
[----:B--2---:R-:W-:Y:S05]  /*1eb0*/  @!P0 BRA `(.L_x_25) ;  /* 0x0000007000308947 */ /* 0x004fea0003800000 */
.L_x_24:
[----:B------:R3:W-:Y:S01]  /*1ec0*/  @!P6 SYNCS.ARRIVE.TRANS64 RZ, [UR29], R7 ;  /* 0x00000007ffffe9a7 */ /* 0x0007e2000800001d */
[----:B------:R-:W-:Y:S04]  /*1ed0*/  ULOP3.LUT UR6, UR39, 0x2, URZ, 0xfc, !UPT ;  /* 0x0000000227067892 */ /* 0x000fe8000f8efcff */
[----:B------:R-:W-:Y:S09]  /*1ee0*/  UISETP.NE.AND UP0, UPT, UR6, 0x2, UPT ;  /* 0x000000020600788c */ /* 0x000ff2000bf05270 */
[----:B------:R-:W-:Y:S05]  /*1ef0*/  BRA.U UP0, `(.L_x_26) ;  /* 0x0000000100047547 */ /* 0x000fea000b800000 */
[----:B-1----:R-:W-:Y:S05]  /*1f00*/  BPT.TRAP 0x1 ;  /* 0x000000040000795c */ /* 0x002fea0000300000 */
.L_x_26:
[----:B------:R-:W-:Y:S04]  /*1f10*/  BSSY.RECONVERGENT B0, `(.L_x_27) ;  /* 0x0000003000007945 */ /* 0x000fe80003800200 */
[----:B------:R-:W-:Y:S05]  /*1f20*/  @P5 BRA `(.L_x_28) ;  /* 0x0000000000045947 */ /* 0x000fea0003800000 */
[----:B-1----:R-:W-:Y:S05]  /*1f30*/  BPT.TRAP 0x1 ;  /* 0x000000040000795c */ /* 0x002fea0000300000 */
.L_x_28:
[----:B-1----:R-:W-:Y:S05]  /*1f40*/  BSYNC.RECONVERGENT B0 ;  /* 0x0000000000007941 */ /* 0x002fea0003800200 */
.L_x_27:
[----:B------:R-:W-:Y:S01]  /*1f50*/  UIADD3 UR40, UPT, UPT, UR50, 0x1, URZ ;  /* 0x0000000132287890 */ /* 0x000fe2000fffe0ff */
[----:B------:R-:W-:Y:S03]  /*1f60*/  ELECT P0, URZ, PT ;  /* 0x0000000000ff782f */ /* 0x000fe60003800000 */
[----:B------:R-:W-:Y:S02]  /*1f70*/  UISETP.NE.AND UP0, UPT, UR40, 0x22, UPT ;  /* 0x000000222800788c */ /* 0x000fe4000bf05270 */
[----:B------:R-:W-:Y:S02]  /*1f80*/  USHF.L.U32 UR31, UR24, 0x5, URZ ;  /* 0x00000005181f7899 */ /* 0x000fe400080006ff */
[----:B------:R-:W-:Y:S02]  /*1f90*/  USEL UR32, URZ, 0x1, UP0 ;  /* 0x00000001ff207887 */ /* 0x000fe40008000000 */
[----:B------:R-:W-:Y:S02]  /*1fa0*/  USEL UR40, UR40, URZ, UP0 ;  /* 0x000000ff28287287 */ /* 0x000fe40008000000 */
[----:B------:R-:W-:Y:S02]  /*1fb0*/  ULOP3.LUT UR6, UR31, UR22, URZ, 0xfc, !UPT ;  /* 0x000000161f067292 */ /* 0x000fe4000f8efcff */
[----:B------:R-:W-:Y:S01]  /*1fc0*/  ULEA UR9, UR40, UR37, 0x3 ;  /* 0x0000002528097291 */ /* 0x000fe2000f8e18ff */
[----:B------:R-:W-:Y:S01]  /*1fd0*/  LOP3.LUT R12, R12, UR32, RZ, 0x3c, !PT ;  /* 0x000000200c0c7c12 */ /* 0x000fe2000f8e3cff */
[----:B------:R-:W-:Y:S01]  /*1fe0*/  UIMAD.WIDE.U32 UR26, UR6, UR16, URZ ;  /* 0x00000010061a72a5 */ /* 0x000fe2000f8e00ff */
[----:B---3--:R-:W-:Y:S01]  /*1ff0*/  @P0 PRMT R7, R2, 0x40, R5 ;  /* 0x0000004002070816 */ /* 0x008fe20000000005 */
[----:B------:R-:W-:Y:S01]  /*2000*/  UISETP.NE.AND UP0, UPT, UR20, 0x1, UPT ;  /* 0x000000011400788c */ /* 0x000fe2000bf05270 */
[----:B--2---:R-:W-:Y:S01]  /*2010*/  SHF.L.U32 R3, R12, 0x1f, RZ ;  /* 0x0000001f0c037819 */ /* 0x004fe200000006ff */
[----:B------:R-:W-:Y:S01]  /*2020*/  USHF.R.U32.HI UR7, URZ, UR17, UR27 ;  /* 0x00000011ff077299 */ /* 0x000fe2000801161b */
[----:B------:R-:W-:Y:S01]  /*2030*/  @P0 R2UR UR33, R7 ;  /* 0x00000000072102ca */ /* 0x000fe200000e0000 */
[----:B------:R-:W-:Y:S01]  /*2040*/  UISETP.NE.AND UP2, UPT, UR21, 0x1, UPT ;  /* 0x000000011500788c */ /* 0x000fe2000bf45270 */
[----:B------:R1:W2:Y:S01]  /*2050*/  SYNCS.PHASECHK.TRANS64.TRYWAIT P2, [UR9+0x110], R3 ;  /* 0x00011003ff0075a7 */ /* 0x0002a20008041109 */
[----:B------:R-:W-:Y:S02]  /*2060*/  USEL UR7, UR6, UR7, !UP0 ;  /* 0x0000000706077287 */ /* 0x000fe4000c000000 */
[----:B------:R-:W-:Y:S02]  /*2070*/  UIADD3 UR34, UP1, UPT, UR46, 0x80, URZ ;  /* 0x000000802e227890 */ /* 0x000fe4000ff3e0ff */
[----:B------:R-:W-:Y:S02]  /*2080*/  UIMAD.WIDE.U32 UR26, UR7, UR19, URZ ;  /* 0x00000013071a72a5 */ /* 0x000fe4000f8e00ff */
[----:B------:R-:W-:Y:S02]  /*2090*/  ULEA UR49, UR50, UR37, 0xb ;  /* 0x0000002532317291 */ /* 0x000fe4000f8e58ff */
[----:B------:R-:W-:Y:S02]  /*20a0*/  USHF.R.U32.HI UR13, URZ, UR18, UR27 ;  /* 0x00000012ff0d7299 */ /* 0x000fe4000801161b */
[----:B------:R-:W-:Y:S01]  /*20b0*/  UIADD3 UR25, UPT, UPT, -UR7, URZ, URZ ;  /* 0x000000ff07197290 */ /* 0x000fe2000fffe1ff */
[----:B------:R-:W-:Y:S01]  /*20c0*/  IMAD.U32 R7, RZ, RZ, UR33 ;  /* 0x00000021ff077e24 */ /* 0x000fe2000f8e00ff */
[----:B------:R-:W-:Y:S02]  /*20d0*/  USEL UR13, UR7, UR13, !UP2 ;  /* 0x0000000d070d7287 */ /* 0x000fe4000d000000 */
[----:B------:R-:W-:Y:S02]  /*20e0*/  UIADD3.X UR35, UPT, UPT, URZ, UR47, URZ, UP1, !UPT ;  /* 0x0000002fff237290 */ /* 0x000fe40008ffe4ff */
[----:B------:R-:W-:Y:S02]  /*20f0*/  UIADD3 UR28, UPT, UPT, UR49, 0x4600, URZ ;  /* 0x00004600311c7890 */ /* 0x000fe4000fffe0ff */
[----:B------:R-:W-:Y:S02]  /*2100*/  UIADD3 UR23, UPT, UPT, -UR13, URZ, URZ ;  /* 0x000000ff0d177290 */ /* 0x000fe4000fffe1ff */
[----:B------:R-:W-:Y:S02]  /*2110*/  UIMAD UR6, UR20, UR25, UR6 ;  /* 0x00000019140672a4 */ /* 0x000fe4000f8e0206 */
[----:B------:R-:W-:Y:S01]  /*2120*/  ULEA UR9, UR50, UR36, 0xc ;  /* 0x0000002432097291 */ /* 0x000fe2000f8e60ff */
[----:B-1----:R-:W-:Y:S01]  /*2130*/  IMAD.MOV.U32 R3, RZ, RZ, 0x3 ;  /* 0x00000003ff037424 */ /* 0x002fe200078e00ff */
[----:B------:R-:W-:Y:S02]  /*2140*/  UIADD3 UR32, UP0, UPT, UR46, 0x180, URZ ;  /* 0x000001802e207890 */ /* 0x000fe4000ff1e0ff */
[----:B------:R-:W-:Y:S02]  /*2150*/  UIMAD UR7, UR21, UR23, UR7 ;  /* 0x00000017150772a4 */ /* 0x000fe4000f8e0207 */
[----:B------:R-:W-:Y:S01]  /*2160*/  UIMAD UR11, UR6, UR14, UR4 ;  /* 0x0000000e060b72a4 */ /* 0x000fe2000f8e0204 */
[----:B------:R-:W-:Y:S01]  /*2170*/  @P0 R2UR UR48, R3 ;  /* 0x00000000033002ca */ /* 0x000fe200000e0000 */
[----:B------:R-:W-:Y:S01]  /*2180*/  UMOV UR52, 0x0 ;  /* 0x0000000000347882 */ /* 0x000fe20000000000 */
[----:B------:R-:W-:Y:S01]  /*2190*/  UMOV UR53, 0x10000000 ;  /* 0x1000000000357882 */ /* 0x000fe20000000000 */
[----:B------:R-:W-:Y:S01]  /*21a0*/  UIADD3 UR8, UPT, UPT, UR37, 0x15600, UR9 ;  /* 0x0001560025087890 */ /* 0x000fe2000fffe009 */
[----:B------:R3:W-:Y:S01]  /*21b0*/  UTMALDG.2D [UR28], [UR34], desc[UR52] ;  /* 0x0000341c220075b4 */ /* 0x0007e20008009000 */
[----:B------:R-:W-:Y:S02]  /*21c0*/  UIMAD UR12, UR7, UR15, UR5 ;  /* 0x0000000f070c72a4 */ /* 0x000fe4000f8e0205 */
[----:B------:R-:W-:Y:S01]  /*21d0*/  UIADD3.X UR33, UPT, UPT, URZ, UR47, URZ, UP0, !UPT ;  /* 0x0000002fff217290 */ /* 0x000fe200087fe4ff */
[----:B------:R-:W-:Y:S01]  /*21e0*/  UMOV UR9, UR29 ;  /* 0x0000001d00097c82 */ /* 0x000fe20008000000 */
[----:B------:R-:W-:Y:S01]  /*21f0*/  UIADD3 UR24, UPT, UPT, UR24, 0x1, URZ ;  /* 0x0000000118187890 */ /* 0x000fe2000fffe0ff */
[----:B------:R-:W-:Y:S03]  /*2200*/  UMOV UR23, UR38 ;  /* 0x0000002600177c82 */ /* 0x000fe60008000000 */
[----:B------:R-:W-:Y:S01]  /*2210*/  IMAD.U32 R3, RZ, RZ, UR48 ;  /* 0x00000030ff037e24 */ /* 0x000fe2000f8e00ff */
[----:B------:R-:W-:Y:S01]  /*2220*/  UISETP.NE.AND UP0, UPT, UR24, UR38, UPT ;  /* 0x000000261800728c */ /* 0x000fe2000bf05270 */
[----:B------:R-:W-:Y:S03]  /*2230*/  UMOV UR50, UR40 ;  /* 0x0000002800327c82 */ /* 0x000fe60008000000 */
[----:B------:R-:W-:Y:S04]  /*2240*/  @P0 PRMT R3, R7, 0x5410, R3 ;  /* 0x0000541007030816 */ /* 0x000fe80000000003 */
[----:B------:R-:W-:Y:S11]  /*2250*/  @P0 R2UR UR48, R3 ;  /* 0x00000000033002ca */ /* 0x000ff600000e0000 */
[----:B------:R-:W-:Y:S02]  /*2260*/  @!UPT UIADD3 URZ, UPT, UPT, URZ, URZ, URZ ;  /* 0x000000fffffff290 */ /* 0x000fe4000fffe0ff */
[----:B------:R3:W-:Y:S02]  /*2270*/  UTMALDG.4D.IM2COL.MULTICAST [UR8], [UR32], UR48 ;  /* 0x00000008200073b4 */ /* 0x0007e40008058830 */
[----:B---3--:R-:W-:Y:S05]  /*2280*/  BRA.U UP0, `(.L_x_29) ;  /* 0xfffffff900f47547 */ /* 0x008fea000b83ffff */
.L_x_23:
[----:B------:R-:W-:Y:S01]  /*2290*/  ULEA UR4, UR40, UR37, 0x3 ;  /* 0x0000002528047291 */ /* 0x000fe2000f8e18ff */
[----:B------:R-:W-:Y:S01]  /*22a0*/  SHF.L.U32 R2, R12, 0x1f, RZ ;  /* 0x0000001f0c027819 */ /* 0x000fe200000006ff */
[----:B------:R-:W-:Y:S01]  /*22b0*/  @!P4 SYNCS.ARRIVE.TRANS64.A1T0 RZ, [UR37+0x248], RZ ;  /* 0x000248ffffffc9a7 */ /* 0x000fe20008100025 */
[----:B------:R-:W-:-:S06]  /*22c0*/  UISETP.GT.AND UP0, UPT, UR45, UR44, UPT ;  /* 0x0000002c2d00728c */ /* 0x000fcc000bf04270 */
[----:B------:R1:W3:Y:S03]  /*22d0*/  SYNCS.PHASECHK.TRANS64.TRYWAIT P1, [UR4+0x110], R2 ;  /* 0x00011002ff0075a7 */ /* 0x0002e60008021104 */
[----:B------:R-:W-:Y:S05]  /*22e0*/  BRA.U !UP0, `(.L_x_30) ;  /* 0x0000000508407547 */ /* 0x000fea000b800000 */
[----:B-1----:R-:W1:Y:S01]  /*22f0*/  LDC.64 R2, c[0x0][0x5d8] ;  /* 0x00017600ff027b82 */ /* 0x002e620000000a00 */
[----:B------:R-:W1:Y:S01]  /*2300*/  LDCU.64 UR6, c[0x0][0x5b0] ;  /* 0x0000b600ff0677ac */ /* 0x000e620008000a00 */
[----:B------:R-:W4:Y:S01]  /*2310*/  LDCU UR25, c[0x0][0x598] ;  /* 0x0000b300ff1977ac */ /* 0x000f220008000800 */
[----:B------:R-:W1:Y:S01]  /*2320*/  LDCU UR24, c[0x0][0x58c] ;  /* 0x0000b180ff1877ac */ /* 0x000e620008000800 */
[----:B------:R-:W1:Y:S01]  /*2330*/  LDCU UR11, c[0x0][0x59c] ;  /* 0x0000b380ff0b77ac */ /* 0x000e620008000800 */
[----:B------:R-:W1:Y:S01]  /*2340*/  LDCU UR9, c[0x0][0x5a0] ;  /* 0x0000b400ff0977ac */ /* 0x000e620008000800 */
[----:B------:R-:W1:Y:S02]  /*2350*/  LDCU.64 UR14, c[0x0][0x590] ;  /* 0x0000b200ff0e77ac */ /* 0x000e640008000a00 */
[----:B-1----:R-:W-:Y:S01]  /*2360*/  IMAD R2, R4, UR6, R2 ;  /* 0x0000000604027c24 */ /* 0x002fe2000f8e0202 */
[----:B------:R-:W1:Y:S01]  /*2370*/  LDCU.64 UR12, c[0x0][0x5b8] ;  /* 0x0000b700ff0c77ac */ /* 0x000e620008000a00 */
[----:B------:R-:W-:Y:S01]  /*2380*/  IMAD R6, R6, UR7, R3 ;  /* 0x0000000706067c24 */ /* 0x000fe2000f8e0203 */
[----:B------:R-:W1:Y:S01]  /*2390*/  LDCU.64 UR4, c[0x0][0x5d0] ;  /* 0x0000ba00ff0477ac */ /* 0x000e620008000a00 */
[----:B------:R-:W-:Y:S01]  /*23a0*/  UIADD3 UR8, UPT, UPT, UR41, UR23, URZ ;  /* 0x0000001729087290 */ /* 0x000fe2000fffe0ff */
[----:B----4-:R-:W-:-:S11]  /*23b0*/  UMOV UR52, UR40 ;  /* 0x0000002800347c82 */ /* 0x010fd60008000000 */
.L_x_36:
[----:B------:R-:W-:Y:S01]  /*23c0*/  @!P6 MOV R4, 0x1800 ;  /* 0x000018000004e802 */ /* 0x000fe20000000f00 */
[----:B------:R-:W-:Y:S01]  /*23d0*/  ULEA UR33, UR52, UR37, 0x3 ;  /* 0x0000002534217291 */ /* 0x000fe2000f8e18ff */
[----:B---34-:R-:W-:Y:S11]  /*23e0*/  @P1 BRA `(.L_x_31) ;  /* 0x00000000000c1947 */ /* 0x018ff60003800000 */
[----:B------:R-:W-:Y:S04]  /*23f0*/  SHF.L.U32 R5, R12, 0x1f, RZ ;  /* 0x0000001f0c057819 */ /* 0x000fe800000006ff */
[----:B------:R-:W3:Y:S02]  /*2400*/  SYNCS.PHASECHK.TRANS64.TRYWAIT P0, [UR33+0x110], R5 ;  /* 0x00011005ff0075a7 */ /* 0x000ee40008001121 */
[----:B---3--:R-:W-:Y:S05]  /*2410*/  @!P0 BRA `(.L_x_32) ;  /* 0x0000006800f08947 */ /* 0x008fea0003800000 */
.L_x_31:
[----:B------:R4:W-:Y:S01]  /*2420*/  @!P6 SYNCS.ARRIVE.TRANS64 RZ, [UR33], R4 ;  /* 0x00000004ffffe9a7 */ /* 0x0009e20008000021 */
[----:B------:R-:W-:Y:S04]  /*2430*/  ULOP3.LUT UR6, UR39, 0x2, URZ, 0xfc, !UPT ;  /* 0x0000000227067892 */ /* 0x000fe8000f8efcff */
[----:B------:R-:W-:Y:S09]  /*2440*/  UISETP.NE.AND UP0, UPT, UR6, 0x2, UPT ;  /* 0x000000020600788c */ /* 0x000ff2000bf05270 */
[----:B------:R-:W-:Y:S05]  /*2450*/  BRA.U UP0, `(.L_x_33) ;  /* 0x0000000100047547 */ /* 0x000fea000b800000 */
[----:B-1----:R-:W-:Y:S05]  /*2460*/  BPT.TRAP 0x1 ;  /* 0x000000040000795c */ /* 0x002fea0000300000 */
.L_x_33:
[----:B------:R-:W-:Y:S04]  /*2470*/  BSSY.RECONVERGENT B0, `(.L_x_34) ;  /* 0x0000003000007945 */ /* 0x000fe80003800200 */
[----:B------:R-:W-:Y:S05]  /*2480*/  @P5 BRA `(.L_x_35) ;  /* 0x0000000000045947 */ /* 0x000fea0003800000 */
[----:B-1----:R-:W-:Y:S05]  /*2490*/  BPT.TRAP 0x1 ;  /* 0x000000040000795c */ /* 0x002fea0000300000 */
.L_x_35:
[----:B-1----:R-:W-:Y:S05]  /*24a0*/  BSYNC.RECONVERGENT B0 ;  /* 0x0000000000007941 */ /* 0x002fea0003800200 */
.L_x_34:
        /* <DEDUP_REMOVED lines=10> */
[----:B----4-:R-:W-:Y:S01]  /*2550*/  @P0 PRMT R4, R2, 0x40, R6 ;  /* 0x0000004002040816 */ /* 0x010fe20000000006 */
[----:B------:R-:W-:Y:S01]  /*2560*/  UISETP.NE.AND UP0, UPT, UR24, 0x1, UPT ;  /* 0x000000011800788c */ /* 0x000fe2000bf05270 */
[----:B---3--:R-:W-:Y:S01]  /*2570*/  SHF.L.U32 R3, R12, 0x1f, RZ ;  /* 0x0000001f0c037819 */ /* 0x008fe200000006ff */
[----:B------:R-:W-:Y:S02]  /*2580*/  USHF.R.U32.HI UR7, URZ, UR15, UR27 ;  /* 0x0000000fff077299 */ /* 0x000fe4000801161b */
[----:B------:R-:W-:Y:S01]  /*2590*/  UISETP.NE.AND UP2, UPT, UR25, 0x1, UPT ;  /* 0x000000011900788c */ /* 0x000fe2000bf45270 */
[----:B------:R1:W4:Y:S01]  /*25a0*/  SYNCS.PHASECHK.TRANS64.TRYWAIT P1, [UR17+0x110], R3 ;  /* 0x00011003ff0075a7 */ /* 0x0003220008021111 */
[----:B------:R-:W-:Y:S01]  /*25b0*/  USEL UR7, UR6, UR7, !UP0 ;  /* 0x0000000706077287 */ /* 0x000fe2000c000000 */
[----:B------:R-:W-:Y:S01]  /*25c0*/  @P0 R2UR UR17, R4 ;  /* 0x00000000041102ca */ /* 0x000fe200000e0000 */
[----:B------:R-:W-:Y:S02]  /*25d0*/  ULEA UR29, UR52, UR37, 0xb ;  /* 0x00000025341d7291 */ /* 0x000fe4000f8e58ff */
[----:B------:R-:W-:Y:S02]  /*25e0*/  UIMAD.WIDE.U32 UR26, UR7, UR11, URZ ;  /* 0x0000000b071a72a5 */ /* 0x000fe4000f8e00ff */
[----:B------:R-:W-:Y:S02]  /*25f0*/  UIADD3 UR50, UP1, UPT, UR46, 0x80, URZ ;  /* 0x000000802e327890 */ /* 0x000fe4000ff3e0ff */
[----:B------:R-:W-:Y:S02]  /*2600*/  USHF.R.U32.HI UR21, URZ, UR9, UR27 ;  /* 0x00000009ff157299 */ /* 0x000fe4000801161b */
[----:B------:R-:W-:Y:S02]  /*2610*/  UIADD3 UR27, UPT, UPT, -UR7, URZ, URZ ;  /* 0x000000ff071b7290 */ /* 0x000fe4000fffe1ff */
[----:B------:R-:W-:Y:S02]  /*2620*/  USEL UR21, UR7, UR21, !UP2 ;  /* 0x0000001507157287 */ /* 0x000fe4000d000000 */
[----:B------:R-:W-:Y:S01]  /*2630*/  UIADD3 UR32, UPT, UPT, UR29, 0x4600, URZ ;  /* 0x000046001d207890 */ /* 0x000fe2000fffe0ff */
[----:B------:R-:W-:Y:S01]  /*2640*/  IMAD.U32 R4, RZ, RZ, UR17 ;  /* 0x00000011ff047e24 */ /* 0x000fe2000f8e00ff */
[----:B------:R-:W-:Y:S02]  /*2650*/  UIADD3 UR26, UPT, UPT, -UR21, URZ, URZ ;  /* 0x000000ff151a7290 */ /* 0x000fe4000fffe1ff */
[----:B------:R-:W-:Y:S02]  /*2660*/  UIADD3.X UR51, UPT, UPT, URZ, UR47, URZ, UP1, !UPT ;  /* 0x0000002fff337290 */ /* 0x000fe40008ffe4ff */
[----:B------:R-:W-:Y:S02]  /*2670*/  UIMAD UR6, UR24, UR27, UR6 ;  /* 0x0000001b180672a4 */ /* 0x000fe4000f8e0206 */
[----:B------:R-:W-:Y:S01]  /*2680*/  UIADD3 UR28, UP0, UPT, UR46, 0x180, URZ ;  /* 0x000001802e1c7890 */ /* 0x000fe2000ff1e0ff */
[----:B-1----:R-:W-:Y:S01]  /*2690*/  IMAD.MOV.U32 R3, RZ, RZ, 0x3 ;  /* 0x00000003ff037424 */ /* 0x002fe200078e00ff */
[----:B------:R-:W-:Y:S02]  /*26a0*/  UIMAD UR7, UR25, UR26, UR7 ;  /* 0x0000001a190772a4 */ /* 0x000fe4000f8e0207 */
[----:B------:R-:W-:Y:S02]  /*26b0*/  UIMAD UR19, UR6, UR12, UR4 ;  /* 0x0000000c061372a4 */ /* 0x000fe4000f8e0204 */
[----:B------:R-:W-:Y:S01]  /*26c0*/  ULEA UR16, UR52, UR42, 0xc ;  /* 0x0000002a34107291 */ /* 0x000fe2000f8e60ff */
[----:B------:R-:W-:Y:S01]  /*26d0*/  @P0 R2UR UR18, R3 ;  /* 0x00000000031202ca */ /* 0x000fe200000e0000 */
[----:B------:R-:W-:Y:S01]  /*26e0*/  UMOV UR48, 0x0 ;  /* 0x0000000000307882 */ /* 0x000fe20000000000 */
[----:B------:R-:W-:Y:S01]  /*26f0*/  UMOV UR49, 0x10000000 ;  /* 0x1000000000317882 */ /* 0x000fe20000000000 */
[----:B------:R-:W-:Y:S01]  /*2700*/  UMOV UR34, UR30 ;  /* 0x0000001e00227c82 */ /* 0x000fe20008000000 */
[----:B------:R-:W-:Y:S01]  /*2710*/  UIMAD UR20, UR7, UR13, UR5 ;  /* 0x0000000d071472a4 */ /* 0x000fe2000f8e0205 */
[----:B------:R1:W-:Y:S01]  /*2720*/  UTMALDG.2D [UR32], [UR50], desc[UR48] ;  /* 0x00003020320075b4 */ /* 0x0003e20008009000 */
[----:B------:R-:W-:Y:S01]  /*2730*/  UIADD3.X UR29, UPT, UPT, URZ, UR47, URZ, UP0, !UPT ;  /* 0x0000002fff1d7290 */ /* 0x000fe200087fe4ff */
[----:B------:R-:W-:Y:S01]  /*2740*/  UMOV UR17, UR33 ;  /* 0x0000002100117c82 */ /* 0x000fe20008000000 */
[----:B------:R-:W-:Y:S01]  /*2750*/  UIADD3 UR23, UPT, UPT, UR23, 0x1, URZ ;  /* 0x0000000117177890 */ /* 0x000fe2000fffe0ff */
[----:B------:R-:W-:Y:S04]  /*2760*/  UMOV UR52, UR40 ;  /* 0x0000002800347c82 */ /* 0x000fe80008000000 */
[----:B------:R-:W-:Y:S01]  /*2770*/  IMAD.U32 R3, RZ, RZ, UR18 ;  /* 0x00000012ff037e24 */ /* 0x000fe2000f8e00ff */
[----:B------:R-:W-:Y:S01]  /*2780*/  UMOV UR18, UR10 ;  /* 0x0000000a00127c82 */ /* 0x000fe20008000000 */
[----:B------:R-:W-:Y:S03]  /*2790*/  UISETP.NE.AND UP0, UPT, UR23, UR8, UPT ;  /* 0x000000081700728c */ /* 0x000fe6000bf05270 */
[----:B------:R-:W-:Y:S04]  /*27a0*/  @P0 PRMT R3, R4, 0x5410, R3 ;  /* 0x0000541004030816 */ /* 0x000fe80000000003 */
[----:B------:R-:W-:Y:S11]  /*27b0*/  @P0 R2UR UR31, R3 ;  /* 0x00000000031f02ca */ /* 0x000ff600000e0000 */
[----:B------:R-:W-:Y:S02]  /*27c0*/  @!UPT UIADD3 URZ, UPT, UPT, URZ, URZ, URZ ;  /* 0x000000fffffff290 */ /* 0x000fe4000fffe0ff */
[----:B------:R1:W-:Y:S02]  /*27d0*/  UTMALDG.4D.IM2COL.MULTICAST [UR16], [UR28], UR31 ;  /* 0x000000101c0073b4 */ /* 0x0003e4000805881f */
[----:B-1----:R-:W-:Y:S05]  /*27e0*/  BRA.U UP0, `(.L_x_36) ;  /* 0xfffffff900f47547 */ /* 0x002fea000b83ffff */
.L_x_30:
[----:B------:R-:W-:Y:S01]  /*27f0*/  SHF.L.U32 R3, R11, 0x1f, RZ ;  /* 0x0000001f0b037819 */ /* 0x000fe200000006ff */
[----:B------:R-:W-:-:S03]  /*2800*/  NOP ;  /* 0x0000000000007918 */ /* 0x000fc60000000000 */
[----:B------:R-:W2:Y:S02]  /*2810*/  SYNCS.PHASECHK.TRANS64.TRYWAIT P0, [UR37+0x250], R3 ;  /* 0x00025003ff0075a7 */ /* 0x000ea40008001125 */
[----:B--2---:R-:W-:Y:S05]  /*2820*/  @!P0 BRA `(.L_x_37) ;  /* 0x0000006800048947 */ /* 0x004fea0003800000 */
.L_x_139:
[----:B------:R-:W2:Y:S01]  /*2830*/  LDS.128 R4, [UR37+0x290] ;  /* 0x00029025ff047984 */ /* 0x000ea20008000c00 */
[----:B------:R-:W-:Y:S01]  /*2840*/  UIADD3 UR4, UPT, UPT, UR37, 0x258, URZ ;  /* 0x0000025825047890 */ /* 0x000fe2000fffe0ff */
[----:B---34-:R-:W-:Y:S01]  /*2850*/  ISETP.GE.AND P1, PT, R40, 0x1, PT ;  /* 0x000000012800780c */ /* 0x018fe20003f26270 */
[----:B------:R-:W-:Y:S01]  /*2860*/  @!PT LDS RZ, [RZ] ;  /* 0x00000000fffff984 */ /* 0x000fe20000000800 */
[----:B------:R-:W-:Y:S01]  /*2870*/  @!PT LDS RZ, [RZ] ;  /* 0x00000000fffff984 */ /* 0x000fe20000000800 */
[----:B------:R-:W-:Y:S01]  /*2880*/  @!PT LDS RZ, [RZ] ;  /* 0x00000000fffff984 */ /* 0x000fe20000000800 */
[----:B------:R-:W-:Y:S01]  /*2890*/  @!PT LDS RZ, [RZ] ;  /* 0x00000000fffff984 */ /* 0x000fe20000000800 */
[----:B------:R3:W-:Y:S06]  /*28a0*/  MEMBAR.ALL.CTA ;  /* 0x0000000000007992 */ /* 0x0007ec0000008000 */
[----:B---3--:R-:W3:Y:S01]  /*28b0*/  FENCE.VIEW.ASYNC.S ;  /* 0x00000000000073c6 */ /* 0x008ee20000000000 */
[----:B------:R-:W-:-:S09]  /*28c0*/  UPRMT UR4, URZ, 0x654, UR4 ;  /* 0x00000654ff047896 */ /* 0x000fd20008000004 */
[----:B---3--:R-:W-:Y:S01]  /*28d0*/  SYNCS.ARRIVE.TRANS64.RED.A1T0 RZ, [UR4], RZ ;  /* 0x000000ffffff79a7 */ /* 0x008fe20008100404 */
[----:B--2---:R-:W-:-:S13]  /*28e0*/  LOP3.LUT P0, RZ, R6, 0x1, RZ, 0xc0, !PT ;  /* 0x0000000106ff7812 */ /* 0x004fda000780c0ff */
[----:B------:R-:W-:Y:S02]  /*28f0*/  @P0 MOV R10, R4 ;  /* 0x00000004000a0202 */ /* 0x000fe40000000f00 */
[----:B------:R-:W-:Y:S01]  /*2900*/  @P0 LOP3.LUT R8, R5, 0xffff, RZ, 0xc0, !PT ;  /* 0x0000ffff05080812 */ /* 0x000fe200078ec0ff */
[----:B------:R-:W-:Y:S06]  /*2910*/  @!P1 BRA `(.L_x_38) ;  /* 0x0000000000b89947 */ /* 0x000fec0003800000 */
[----:B------:R-:W2:Y:S01]  /*2920*/  LDC.64 R4, c[0x0][0xb18] ;  /* 0x0002c600ff047b82 */ /* 0x000ea20000000a00 */
[----:B------:R-:W-:-:S07]  /*2930*/  ISETP.NE.AND P3, PT, R40, 0x1, PT ;  /* 0x000000012800780c */ /* 0x000fce0003f65270 */
[----:B------:R-:W3:Y:S08]  /*2940*/  LDC.64 R6, c[0x0][0xb10] ;  /* 0x0002c400ff067b82 */ /* 0x000ef00000000a00 */
[----:B------:R-:W4:Y:S08]  /*2950*/  LDC R14, c[0x0][0xb20] ;  /* 0x0002c800ff0e7b82 */ /* 0x000f300000000800 */
[----:B------:R-:W4:Y:S01]  /*2960*/  LDC R15, c[0x0][0xb0c] ;  /* 0x0002c300ff0f7b82 */ /* 0x000f220000000800 */
[----:B--2---:R-:W-:Y:S01]  /*2970*/  IMAD.HI.U32 R17, R0, R5, RZ ;  /* 0x0000000500117227 */ /* 0x004fe200078e00ff */
[----:B------:R-:W-:-:S03]  /*2980*/  ISETP.NE.AND P1, PT, R4, 0x1, PT ;  /* 0x000000010400780c */ /* 0x000fc60003f25270 */
[----:B------:R-:W-:-:S03]  /*2990*/  IMAD.HI.U32 R5, R8, R5, RZ ;  /* 0x0000000508057227 */ /* 0x000fc600078e00ff */
[----:B-1----:R-:W1:Y:S01]  /*29a0*/  LDC.64 R2, c[0x0][0xb28] ;  /* 0x0002ca00ff027b82 */ /* 0x002e620000000a00 */
[----:B---3--:R-:W-:-:S04]  /*29b0*/  IMAD.HI.U32 R18, R9, R6, RZ ;  /* 0x0000000609127227 */ /* 0x008fc800078e00ff */
[----:B------:R-:W-:Y:S01]  /*29c0*/  IMAD.HI.U32 R19, R10, R6, RZ ;  /* 0x000000060a137227 */ /* 0x000fe200078e00ff */
[----:B------:R-:W-:Y:S02]  /*29d0*/  SHF.R.U32.HI R18, RZ, R7, R18 ;  /* 0x00000007ff127219 */ /* 0x000fe40000011612 */
[-C--:B----4-:R-:W-:Y:S02]  /*29e0*/  SHF.R.U32.HI R17, RZ, R14.reuse, R17 ;  /* 0x0000000eff117219 */ /* 0x090fe40000011611 */
[----:B------:R-:W-:Y:S02]  /*29f0*/  SHF.R.U32.HI R5, RZ, R14, R5 ;  /* 0x0000000eff057219 */ /* 0x000fe40000011605 */
[----:B------:R-:W-:Y:S02]  /*2a00*/  SEL R17, R0, R17, !P1 ;  /* 0x0000001100117207 */ /* 0x000fe40004800000 */
[----:B------:R-:W-:Y:S02]  /*2a10*/  SHF.R.U32.HI R19, RZ, R7, R19 ;  /* 0x00000007ff137219 */ /* 0x000fe40000011613 */
[----:B------:R-:W-:-:S02]  /*2a20*/  ISETP.NE.AND P2, PT, R15, 0x1, PT ;  /* 0x000000010f00780c */ /* 0x000fc40003f45270 */
[----:B------:R-:W-:Y:S02]  /*2a30*/  SEL R5, R8, R5, !P1 ;  /* 0x0000000508057207 */ /* 0x000fe40004800000 */
[----:B------:R-:W-:Y:S02]  /*2a40*/  SEL R18, R9, R18, !P2 ;  /* 0x0000001209127207 */ /* 0x000fe40005000000 */
[----:B------:R-:W-:Y:S01]  /*2a50*/  SEL R19, R10, R19, !P2 ;  /* 0x000000130a137207 */ /* 0x000fe20005000000 */
[----:B-1----:R-:W-:-:S04]  /*2a60*/  IMAD.HI.U32 R16, R17, R2, RZ ;  /* 0x0000000211107227 */ /* 0x002fc800078e00ff */
        /* <DEDUP_REMOVED lines=10> */
[----:B------:R-:W-:-:S04]  /*2b10*/  @!P1 IMAD.HI.U32 R7, R19, R2, RZ ;  /* 0x0000000213079227 */ /* 0x000fc800078e00ff */
[----:B------:R-:W-:Y:S01]  /*2b20*/  IMAD.MOV R2, RZ, RZ, -R6 ;  /* 0x000000ffff027224 */ /* 0x000fe200078e0a06 */
[----:B------:R-:W-:Y:S02]  /*2b30*/  @!P1 SHF.R.U32.HI R3, RZ, R3, R7 ;  /* 0x00000003ff039219 */ /* 0x000fe40000011607 */
[----:B------:R-:W-:Y:S01]  /*2b40*/  IADD3 R7, PT, PT, -R5, RZ, RZ ;  /* 0x000000ff05077210 */ /* 0x000fe20007ffe1ff */
[----:B------:R-:W-:Y:S01]  /*2b50*/  IMAD R2, R40, R2, R5 ;  /* 0x0000000228027224 */ /* 0x000fe200078e0205 */
        /* <DEDUP_REMOVED lines=10> */
.L_x_38:
[----:B------:R-:W2:Y:S02]  /*2c00*/  LDCU UR4, c[0x0][0xb30] ;  /* 0x00016600ff0477ac */ /* 0x000ea40008000800 */
[----:B--2---:R-:W-:-:S09]  /*2c10*/  UISETP.NE.AND UP0, UPT, UR4, 0x1, UPT ;  /* 0x000000010400788c */ /* 0x004fd2000bf05270 */
[----:B------:R-:W-:Y:S05]  /*2c20*/  BRA.U UP0, `(.L_x_39) ;  /* 0x0000000100407547 */ /* 0x000fea000b800000 */
[----:B------:R-:W2:Y:S08]  /*2c30*/  LDC.64 R4, c[0x0][0xb10] ;  /* 0x0002c400ff047b82 */ /* 0x000eb00000000a00 */
[----:B-1----:R-:W1:Y:S08]  /*2c40*/  LDC.64 R2, c[0x0][0xb18] ;  /* 0x0002c600ff027b82 */ /* 0x002e700000000a00 */
[----:B------:R-:W3:Y:S08]  /*2c50*/  LDC R6, c[0x0][0xb20] ;  /* 0x0002c800ff067b82 */ /* 0x000ef00000000800 */
[----:B------:R-:W4:Y:S01]  /*2c60*/  LDC R7, c[0x0][0xb0c] ;  /* 0x0002c300ff077b82 */ /* 0x000f220000000800 */
[----:B--2---:R-:W-:-:S05]  /*2c70*/  IMAD.HI.U32 R4, R10, R4, RZ ;  /* 0x000000040a047227 */ /* 0x004fca00078e00ff */
[----:B------:R-:W-:Y:S01]  /*2c80*/  SHF.R.U32.HI R4, RZ, R5, R4 ;  /* 0x00000005ff047219 */ /* 0x000fe20000011604 */
[----:B-1----:R-:W-:Y:S01]  /*2c90*/  IMAD.HI.U32 R3, R8, R3, RZ ;  /* 0x0000000308037227 */ /* 0x002fe200078e00ff */
[----:B------:R-:W-:-:S04]  /*2ca0*/  ISETP.NE.AND P1, PT, R2, 0x1, PT ;  /* 0x000000010200780c */ /* 0x000fc80003f25270 */
[----:B---3--:R-:W-:-:S04]  /*2cb0*/  SHF.R.U32.HI R3, RZ, R6, R3 ;  /* 0x00000006ff037219 */ /* 0x008fc80000011603 */
[----:B------:R-:W-:Y:S02]  /*2cc0*/  SEL R3, R8, R3, !P1 ;  /* 0x0000000308037207 */ /* 0x000fe40004800000 */
[----:B----4-:R-:W-:-:S04]  /*2cd0*/  ISETP.NE.AND P2, PT, R7, 0x1, PT ;  /* 0x000000010700780c */ /* 0x010fc80003f45270 */
[----:B------:R-:W-:-:S05]  /*2ce0*/  SEL R4, R10, R4, !P2 ;  /* 0x000000040a047207 */ /* 0x000fca0005000000 */
[----:B------:R-:W-:Y:S02]  /*2cf0*/  IMAD.IADD R5, R3, 0x1, -R4 ;  /* 0x0000000103057824 */ /* 0x000fe400078e0a04 */
[----:B------:R-:W-:Y:S02]  /*2d00*/  IMAD.IADD R3, R4, 0x1, -R3 ;  /* 0x0000000104037824 */ /* 0x000fe400078e0a03 */
[----:B------:R-:W-:Y:S02]  /*2d10*/  IMAD R10, R5, R7, R10 ;  /* 0x00000007050a7224 */ /* 0x000fe400078e020a */
[----:B------:R-:W-:-:S07]  /*2d20*/  IMAD R8, R3, R2, R8 ;  /* 0x0000000203087224 */ /* 0x000fce00078e0208 */
.L_x_39:
[----:B------:R-:W-:Y:S01]  /*2d30*/  PLOP3.LUT P4, PT, PT, PT, PT, 0x80, 0x8 ;  /* 0x000000000008781c */ /* 0x000fe20003f8f070 */
[----:B------:R-:W-:Y:S01]  /*2d40*/  IMAD.IADD R15, R10, 0x1, R97 ;  /* 0x000000010a0f7824 */ /* 0x000fe200078e0261 */
[----:B------:R-:W-:Y:S01]  /*2d50*/  LOP3.LUT R11, R11, 0x1, RZ, 0x3c, !PT ;  /* 0x000000010b0b7812 */ /* 0x000fe200078e3cff */
[----:B------:R-:W-:Y:S01]  /*2d60*/  IMAD.IADD R14, R8, 0x1, R96 ;  /* 0x00000001080e7824 */ /* 0x000fe200078e0260 */
[----:B------:R-:W-:Y:S09]  /*2d70*/  @P0 BRA `(.L_x_40) ;  /* 0xffffffec00080947 */ /* 0x000ff2000383ffff */
[----:B------:R-:W-:Y:S01]  /*2d80*/  UIADD3 UR37, UPT, UPT, UR37, 0x110, URZ ;  /* 0x0000011025257890 */ /* 0x000fe2000fffe0ff */
[----:B-1----:R-:W-:-:S03]  /*2d90*/  SHF.L.U32 R2, R12, 0x1f, RZ ;  /* 0x0000001f0c027819 */ /* 0x002fc600000006ff */
[----:B------:R-:W-:-:S09]  /*2da0*/  ULEA UR4, UR40, UR37, 0x3 ;  /* 0x0000002528047291 */ /* 0x000fd2000f8e18ff */
[----:B------:R-:W1:Y:S02]  /*2db0*/  SYNCS.PHASECHK.TRANS64.TRYWAIT P0, [UR4], R2 ;  /* 0x00000002ff0075a7 */ /* 0x000e640008001104 */
[----:B-1----:R-:W-:Y:S05]  /*2dc0*/  @!P0 BRA `(.L_x_41) ;  /* 0x0000006000b48947 */ /* 0x002fea0003800000 */
.L_x_141:
[----:B------:R-:W-:-:S04]  /*2dd0*/  UIADD3 UR5, UPT, UPT, UR40, 0x1, URZ ;  /* 0x0000000128057890 */ /* 0x000fc8000fffe0ff */
[----:B------:R-:W-:-:S04]  /*2de0*/  UISETP.NE.AND UP0, UPT, UR5, 0x22, UPT ;  /* 0x000000220500788c */ /* 0x000fc8000bf05270 */
[----:B------:R-:W-:Y:S02]  /*2df0*/  USEL UR6, URZ, 0x1, UP0 ;  /* 0x00000001ff067887 */ /* 0x000fe40008000000 */
[----:B------:R-:W-:-:S04]  /*2e00*/  USEL UR5, UR5, URZ, UP0 ;  /* 0x000000ff05057287 */ /* 0x000fc80008000000 */
[----:B------:R-:W-:Y:S01]  /*2e10*/  ULEA UR4, UR5, UR37, 0x3 ;  /* 0x0000002505047291 */ /* 0x000fe2000f8e18ff */
[----:B-1----:R-:W-:-:S04]  /*2e20*/  LOP3.LUT R2, R12, UR6, RZ, 0x3c, !PT ;  /* 0x000000060c027c12 */ /* 0x002fc8000f8e3cff */
[----:B------:R-:W-:-:S04]  /*2e30*/  SHF.L.U32 R3, R2, 0x1f, RZ ;  /* 0x0000001f02037819 */ /* 0x000fc800000006ff */
[----:B------:R-:W1:Y:S02]  /*2e40*/  SYNCS.PHASECHK.TRANS64.TRYWAIT P0, [UR4], R3 ;  /* 0x00000003ff0075a7 */ /* 0x000e640008001104 */
[----:B-1----:R-:W-:Y:S05]  /*2e50*/  @!P0 BRA `(.L_x_42) ;  /* 0x0000006000a88947 */ /* 0x002fea0003800000 */
.L_x_143:
[----:B------:R-:W-:-:S04]  /*2e60*/  UIADD3 UR5, UPT, UPT, UR5, 0x1, URZ ;  /* 0x0000000105057890 */ /* 0x000fc8000fffe0ff */
[----:B------:R-:W-:-:S04]  /*2e70*/  UISETP.NE.AND UP0, UPT, UR5, 0x22, UPT ;  /* 0x000000220500788c */ /* 0x000fc8000bf05270 */
[----:B------:R-:W-:Y:S02]  /*2e80*/  USEL UR6, URZ, 0x1, UP0 ;  /* 0x00000001ff067887 */ /* 0x000fe40008000000 */
[----:B------:R-:W-:-:S04]  /*2e90*/  USEL UR5, UR5, URZ, UP0 ;  /* 0x000000ff05057287 */ /* 0x000fc80008000000 */
[----:B------:R-:W-:Y:S01]  /*2ea0*/  ULEA UR4, UR5, UR37, 0x3 ;  /* 0x0000002505047291 */ /* 0x000fe2000f8e18ff */
[----:B------:R-:W-:-:S04]  /*2eb0*/  LOP3.LUT R2, R2, UR6, RZ, 0x3c, !PT ;  /* 0x0000000602027c12 */ /* 0x000fc8000f8e3cff */
[----:B-1----:R-:W-:-:S04]  /*2ec0*/  SHF.L.U32 R3, R2, 0x1f, RZ ;  /* 0x0000001f02037819 */ /* 0x002fc800000006ff */
[----:B------:R-:W1:Y:S02]  /*2ed0*/  SYNCS.PHASECHK.TRANS64.TRYWAIT P0, [UR4], R3 ;  /* 0x00000003ff0075a7 */ /* 0x000e640008001104 */
[----:B-1----:R-:W-:Y:S05]  /*2ee0*/  @!P0 BRA `(.L_x_43) ;  /* 0x00000060009c8947 */ /* 0x002fea0003800000 */
.L_x_145:
        /* <DEDUP_REMOVED lines=9> */
.L_x_147:
        /* <DEDUP_REMOVED lines=9> */
.L_x_149:
        /* <DEDUP_REMOVED lines=9> */
.L_x_151:
        /* <DEDUP_REMOVED lines=9> */
.L_x_153:
        /* <DEDUP_REMOVED lines=9> */
.L_x_155:
        /* <DEDUP_REMOVED lines=9> */
.L_x_157:
        /* <DEDUP_REMOVED lines=9> */
.L_x_159:
        /* <DEDUP_REMOVED lines=9> */
.L_x_161:
        /* <DEDUP_REMOVED lines=9> */
.L_x_163:
        /* <DEDUP_REMOVED lines=9> */
.L_x_165:
        /* <DEDUP_REMOVED lines=9> */
.L_x_167:
        /* <DEDUP_REMOVED lines=9> */
.L_x_169:
        /* <DEDUP_REMOVED lines=9> */
.L_x_171:
        /* <DEDUP_REMOVED lines=9> */
.L_x_173:
        /* <DEDUP_REMOVED lines=9> */
.L_x_175:
        /* <DEDUP_REMOVED lines=9> */
.L_x_177:
        /* <DEDUP_REMOVED lines=9> */
.L_x_179:
        /* <DEDUP_REMOVED lines=9> */
.L_x_181:
        /* <DEDUP_REMOVED lines=9> */
.L_x_183:
        /* <DEDUP_REMOVED lines=9> */
.L_x_185:
        /* <DEDUP_REMOVED lines=9> */
.L_x_187:
        /* <DEDUP_REMOVED lines=9> */
.L_x_189:
        /* <DEDUP_REMOVED lines=9> */
.L_x_191:
        /* <DEDUP_REMOVED lines=9> */
.L_x_193:
        /* <DEDUP_REMOVED lines=9> */
.L_x_195:
        /* <DEDUP_REMOVED lines=9> */
.L_x_197:
        /* <DEDUP_REMOVED lines=9> */
.L_x_199:
        /* <DEDUP_REMOVED lines=9> */
.L_x_201:
        /* <DEDUP_REMOVED lines=9> */
.L_x_203:
        /* <DEDUP_REMOVED lines=9> */
.L_x_205:
[----:B------:R-:W-:-:S04]  /*3fd0*/  UIADD3 UR5, UPT, UPT, UR5, 0x1, URZ ;  /* 0x0000000105057890 */ /* 0x000fc8000fffe0ff */
[----:B------:R-:W-:-:S04]  /*3fe0*/  UISETP.NE.AND UP0, UPT, UR5, 0x22, UPT ;  /* 0x000000220500788c */ /* 0x000fc8000bf05270 */
[----:B------:R-:W-:Y:S02]  /*3ff0*/  USEL UR4, URZ, 0x1, UP0 ;  /* 0x00000001ff047887 */ /* 0x000fe40008000000 */
[----:B------:R-:W-:-:S04]  /*4000*/  USEL UR5, UR5, URZ, UP0 ;  /* 0x000000ff05057287 */ /* 0x000fc80008000000 */
[----:B------:R-:W-:Y:S01]  /*4010*/  ULEA UR5, UR5, UR37, 0x3 ;  /* 0x0000002505057291 */ /* 0x000fe2000f8e18ff */
[----:B------:R-:W-:-:S04]  /*4020*/  LOP3.LUT R2, R2, UR4, RZ, 0x3c, !PT ;  /* 0x0000000402027c12 */ /* 0x000fc8000f8e3cff */
[----:B------:R-:W-:Y:S01]  /*4030*/  SHF.L.U32 R2, R2, 0x1f, RZ ;  /* 0x0000001f02027819 */ /* 0x000fe200000006ff */
[----:B-1----:R-:W-:-:S07]  /*4040*/  IMAD.U32 R0, RZ, RZ, UR5 ;  /* 0x00000005ff007e24 */ /* 0x002fce000f8e00ff */
.L_x_74:
[----:B-1----:R1:W2:Y:S02]  /*4050*/  SYNCS.PHASECHK.TRANS64.TRYWAIT P0, [R0+URZ], R2 ;  /* 0x00000002000075a7 */ /* 0x0022a400080011ff */
[----:B--2---:R-:W-:Y:S05]  /*4060*/  @!P0 NANOSLEEP.SYNCS 0x989680 ;  /* 0x009896800000895d */ /* 0x004fea0003900000 */
[----:B------:R-:W2:Y:S02]  /*4070*/  @!P0 SYNCS.PHASECHK.TRANS64 P0, [R0+URZ], R2 ;  /* 0x00000002000085a7 */ /* 0x000ea400080010ff */
[----:B--2---:R-:W-:Y:S05]  /*4080*/  @P0 EXIT ;  /* 0x000000000000094d */ /* 0x004fea0003800000 */
[----:B------:R-:W-:Y:S05]  /*4090*/  BRA `(.L_x_74) ;  /* 0xfffffffc00ec7947 */ /* 0x000fea000383ffff */
.L_x_22:
[----:B------:R-:W-:-:S04]  /*40a0*/  UISETP.NE.AND UP1, UPT, UR48, URZ, UPT ;  /* 0x000000ff3000728c */ /* 0x000fc8000bf25270 */
[----:B------:R-:W-:-:S09]  /*40b0*/  UISETP.NE.OR UP1, UPT, UR4, 0x1, UP1 ;  /* 0x000000010400788c */ /* 0x000fd20008f25670 */
[----:B------:R-:W-:Y:S05]  /*40c0*/  BRA.U UP1, `(.L_x_75) ;  /* 0x0000000101b07547 */ /* 0x000fea000b800000 */
[----:B------:R-:W-:Y:S01]  /*40d0*/  UMOV UR4, 0x400 ;  /* 0x0000040000047882 */ /* 0x000fe20000000000 */
[----:B------:R-:W-:Y:S01]  /*40e0*/  HFMA2 R2, -RZ, RZ, 0, 5.9604644775390625e-08 ;  /* 0x00000001ff027431 */ /* 0x000fe200000001ff */
[----:B------:R-:W-:Y:S01]  /*40f0*/  ULEA UR48, UR48, UR4, 0x18 ;  /* 0x0000000430307291 */ /* 0x000fe2000f8ec0ff */
[----:B------:R-:W-:Y:S01]  /*4100*/  ISETP.GE.U32.AND P0, PT, R8, 0x2, PT ;  /* 0x000000020800780c */ /* 0x000fe20003f06070 */
[----:B------:R-:W-:Y:S02]  /*4110*/  IMAD.MOV.U32 R3, RZ, RZ, RZ ;  /* 0x000000ffff037224 */ /* 0x000fe400078e00ff */
[----:B------:R-:W-:Y:S02]  /*4120*/  UIADD3 UR6, UPT, UPT, UR48, 0x258, URZ ;  /* 0x0000025830067890 */ /* 0x000fe4000fffe0ff */
[----:B------:R-:W-:Y:S02]  /*4130*/  UIADD3 UR7, UPT, UPT, UR48, 0x250, URZ ;  /* 0x0000025030077890 */ /* 0x000fe4000fffe0ff */
[----:B------:R-:W-:-:S12]  /*4140*/  UPRMT UR6, URZ, 0x654, UR6 ;  /* 0x00000654ff067896 */ /* 0x000fd80008000006 */
.L_x_78:
[----:B------:R-:W-:Y:S01]  /*4150*/  SHF.L.U32 R6, R2, 0x1f, RZ ;  /* 0x0000001f02067819 */ /* 0x000fe200000006ff */
[----:B------:R-:W-:Y:S02]  /*4160*/  IMAD.U32 R4, RZ, RZ, UR7 ;  /* 0x00000007ff047e24 */ /* 0x000fe4000f8e00ff */
[----:B------:R-:W-:Y:S01]  /*4170*/  @!P0 IMAD.MOV.U32 R5, RZ, RZ, 0x10 ;  /* 0x00000010ff058424 */ /* 0x000fe200078e00ff */
[----:B------:R-:W2:Y:S02]  /*4180*/  SYNCS.PHASECHK.TRANS64.TRYWAIT P1, [UR48+0x258], R6 ;  /* 0x00025806ff0075a7 */ /* 0x000ea40008021130 */
[----:B------:R-:W-:-:S04]  /*4190*/  PRMT R4, R8, 0x654, R4 ;  /* 0x0000065408047816 */ /* 0x000fc80000000004 */
[----:B------:R-:W-:Y:S01]  /*41a0*/  SEL R0, R4, R0, !P0 ;  /* 0x0000000004007207 */ /* 0x000fe20004000000 */
[----:B--2---:R-:W-:Y:S06]  /*41b0*/  @!P1 BRA `(.L_x_76) ;  /* 0x0000005800d09947 */ /* 0x004fec0003800000 */
.L_x_207:
[----:B------:R-:W-:Y:S01]  /*41c0*/  UIADD3 UR4, UPT, UPT, UR48, 0x290, URZ ;  /* 0x0000029030047890 */ /* 0x000fe2000fffe0ff */
[----:B------:R3:W-:Y:S01]  /*41d0*/  @!P0 SYNCS.ARRIVE.TRANS64.RED RZ, [R0+URZ], R5 ;  /* 0x0000000500ff89a7 */ /* 0x0007e200080004ff */
[----:B------:R-:W-:Y:S01]  /*41e0*/  UIADD3 UR5, UPT, UPT, UR48, 0x250, URZ ;  /* 0x0000025030057890 */ /* 0x000fe2000fffe0ff */
[----:B------:R-:W-:-:S08]  /*41f0*/  LOP3.LUT R2, R2, 0x1, RZ, 0x3c, !PT ;  /* 0x0000000102027812 */ /* 0x000fd000078e3cff */
[----:B------:R-:W-:Y:S06]  /*4200*/  UGETNEXTWORKID.BROADCAST [UR4], [UR5] ;  /* 0x00000000040073ca */ /* 0x000fec0008000100 */
[----:B---3--:R-:W-:-:S04]  /*4210*/  SHF.L.U32 R5, R3, 0x1f, RZ ;  /* 0x0000001f03057819 */ /* 0x008fc800000006ff */
[----:B------:R-:W3:Y:S02]  /*4220*/  SYNCS.PHASECHK.TRANS64.TRYWAIT P1, [UR48+0x250], R5 ;  /* 0x00025005ff0075a7 */ /* 0x000ee40008021130 */
[----:B---3--:R-:W-:Y:S05]  /*4230*/  @!P1 BRA `(.L_x_77) ;  /* 0x0000005800c89947 */ /* 0x008fea0003800000 */
.L_x_209:
[----:B--2---:R-:W2:Y:S01]  /*4240*/  LDS.128 R4, [UR48+0x290] ;  /* 0x00029030ff047984 */ /* 0x004ea20008000c00 */
[----:B------:R-:W-:Y:S01]  /*4250*/  LOP3.LUT R3, R3, 0x1, RZ, 0x3c, !PT ;  /* 0x0000000103037812 */ /* 0x000fe200078e3cff */
[----:B------:R-:W-:Y:S01]  /*4260*/  @!PT LDS RZ, [RZ] ;  /* 0x00000000fffff984 */ /* 0x000fe20000000800 */
[----:B------:R-:W-:Y:S01]  /*4270*/  @!PT LDS RZ, [RZ] ;  /* 0x00000000fffff984 */ /* 0x000fe20000000800 */
[----:B------:R-:W-:Y:S01]  /*4280*/  @!PT LDS RZ, [RZ] ;  /* 0x00000000fffff984 */ /* 0x000fe20000000800 */
[----:B------:R-:W-:Y:S01]  /*4290*/  @!PT LDS RZ, [RZ] ;  /* 0x00000000fffff984 */ /* 0x000fe20000000800 */
[----:B------:R3:W-:Y:S06]  /*42a0*/  MEMBAR.ALL.CTA ;  /* 0x0000000000007992 */ /* 0x0007ec0000008000 */
[----:B---3--:R-:W3:Y:S02]  /*42b0*/  FENCE.VIEW.ASYNC.S ;  /* 0x00000000000073c6 */ /* 0x008ee40000000000 */
[----:B---3--:R-:W-:Y:S01]  /*42c0*/  SYNCS.ARRIVE.TRANS64.RED.A1T0 RZ, [UR6], RZ ;  /* 0x000000ffffff79a7 */ /* 0x008fe20008100406 */
[----:B--2---:R-:W-:-:S13]  /*42d0*/  LOP3.LUT P1, RZ, R6, 0x1, RZ, 0xc0, !PT ;  /* 0x0000000106ff7812 */ /* 0x004fda000782c0ff */
[----:B------:R-:W-:Y:S05]  /*42e0*/  @P1 BRA `(.L_x_78) ;  /* 0xfffffffc00981947 */ /* 0x000fea000383ffff */
[----:B------:R-:W-:-:S04]  /*42f0*/  SHF.L.U32 R0, R2, 0x1f, RZ ;  /* 0x0000001f02007819 */ /* 0x000fc800000006ff */
[----:B------:R-:W2:Y:S02]  /*4300*/  SYNCS.PHASECHK.TRANS64 P0, [UR48+0x258], R0 ;  /* 0x00025800ff0075a7 */ /* 0x000ea40008001030 */
[----:B-12---:R-:W-:Y:S05]  /*4310*/  @P0 EXIT ;  /* 0x000000000000094d */ /* 0x006fea0003800000 */
[----:B------:R-:W-:-:S07]  /*4320*/  MOV R0, UR48 ;  /* 0x0000003000007c02 */ /* 0x000fce0008000f00 */
.L_x_79:
[----:B-1----:R-:W-:-:S04]  /*4330*/  SHF.L.U32 R3, R2, 0x1f, RZ ;  /* 0x0000001f02037819 */ /* 0x002fc800000006ff */
[----:B------:R1:W2:Y:S03]  /*4340*/  SYNCS.PHASECHK.TRANS64.TRYWAIT P0, [R0+URZ+0x258], R3 ;  /* 0x00025803000075a7 */ /* 0x0002a600080011ff */
[----:B--2---:R-:W-:Y:S05]  /*4350*/  @!P0 NANOSLEEP.SYNCS 0x989680 ;  /* 0x009896800000895d */ /* 0x004fea0003900000 */
[----:B------:R-:W2:Y:S02]  /*4360*/  @!P0 SYNCS.PHASECHK.TRANS64 P0, [R0+URZ+0x258], R3 ;  /* 0x00025803000085a7 */ /* 0x000ea400080010ff */
[----:B--2---:R-:W-:Y:S05]  /*4370*/  @P0 EXIT ;  /* 0x000000000000094d */ /* 0x004fea0003800000 */
[----:B------:R-:W-:Y:S05]  /*4380*/  BRA `(.L_x_79) ;  /* 0xfffffffc00e87947 */ /* 0x000fea000383ffff */
.L_x_75:
[----:B------:R-:W-:Y:S05]  /*4390*/  BRA.U UP4, `(.L_x_80) ;  /* 0x0000000d04207547 */ /* 0x000fea000b800000 */
[----:B------:R-:W-:Y:S01]  /*43a0*/  UMOV UR4, 0x40 ;  /* 0x0000004000047882 */ /* 0x000fe20000000000 */
[----:B------:R-:W-:Y:S01]  /*43b0*/  NOP ;  /* 0x0000000000007918 */ /* 0x000fe20000000000 */
[----:B------:R-:W-:Y:S01]  /*43c0*/  ULEA UR4, UR48, UR4, 0x18 ;  /* 0x0000000430047291 */ /* 0x000fe2000f8ec0ff */
[----:B------:R-:W-:Y:S02]  /*43d0*/  UMOV UR5, 0x400 ;  /* 0x0000040000057882 */ /* 0x000fe40000000000 */
[----:B------:R-:W-:-:S06]  /*43e0*/  ULEA UR48, UR48, UR5, 0x18 ;  /* 0x0000000530307291 */ /* 0x000fcc000f8ec0ff */
[----:B------:R-:W2:Y:S02]  /*43f0*/  LDS.U8 R2, [UR4+0x1c] ;  /* 0x00001c04ff027984 */ /* 0x000ea40008000000 */
[----:B--2---:R-:W-:-:S13]  /*4400*/  ISETP.NE.AND P0, PT, R2, RZ, PT ;  /* 0x000000ff0200720c */ /* 0x004fda0003f05270 */
[----:B------:R-:W-:Y:S05]  /*4410*/  @P0 BRA `(.L_x_81) ;  /* 0x0000000000580947 */ /* 0x000fea0003800000 */
[----:B------:R-:W-:-:S13]  /*4420*/  ELECT P0, URZ, PT ;  /* 0x0000000000ff782f */ /* 0x000fda0003800000 */
[----:B------:R-:W-:Y:S05]  /*4430*/  @!P0 BRA `(.L_x_82) ;  /* 0x0000000000608947 */ /* 0x000fea0003800000 */
[----:B------:R-:W-:Y:S01]  /*4440*/  UMOV UR5, 0x10 ;  /* 0x0000001000057882 */ /* 0x000fe20000000000 */
[----:B------:R-:W-:Y:S01]  /*4450*/  HFMA2 R2, -RZ, RZ, 0, 5.9604644775390625e-08 ;  /* 0x00000001ff027431 */ /* 0x000fe200000001ff */
[----:B------:R-:W-:-:S03]  /*4460*/  MOV R3, 0xffff ;  /* 0x0000ffff00037802 */ /* 0x000fc60000000f00 */
[----:B------:R-:W-:Y:S04]  /*4470*/  DEPBAR.LE SB2, 0x36 ;  /* 0x0000ad800000791a */ /* 0x000fe80000000000 */
[----:B------:R-:W2:Y:S02]  /*4480*/  UTCATOMSWS.FIND_AND_SET.ALIGN UP0, UR5, UR5 ;  /* 0x00000005000575e3 */ /* 0x000ea40008000800 */
[----:B--2---:R-:W-:Y:S01]  /*4490*/  MOV R4, UR5 ;  /* 0x0000000500047c02 */ /* 0x004fe20008000f00 */
[----:B------:R-:W-:Y:S06]  /*44a0*/  BRA.U UP0, `(.L_x_83) ;  /* 0x0000000100187547 */ /* 0x000fec000b800000 */
.L_x_84:
[----:B------:R-:W-:Y:S05]  /*44b0*/  NANOSLEEP 0x64 ;  /* 0x000000640000795d */ /* 0x000fea0003800000 */
[----:B------:R-:W-:-:S05]  /*44c0*/  UMOV UR5, 0x10 ;  /* 0x0000001000057882 */ /* 0x000fca0000000000 */
[----:B------:R-:W-:Y:S04]  /*44d0*/  DEPBAR.LE SB2, 0x36 ;  /* 0x0000ad800000791a */ /* 0x000fe80000000000 */
[----:B------:R-:W2:Y:S02]  /*44e0*/  UTCATOMSWS.FIND_AND_SET.ALIGN UP0, UR5, UR5 ;  /* 0x00000005000575e3 */ /* 0x000ea40008000800 */
[----:B--2---:R-:W-:Y:S01]  /*44f0*/  MOV R4, UR5 ;  /* 0x0000000500047c02 */ /* 0x004fe20008000f00 */
[----:B------:R-:W-:Y:S05]  /*4500*/  BRA.U !UP0, `(.L_x_84) ;  /* 0xfffffffd08e87547 */ /* 0x000fea000b83ffff */
.L_x_83:
[-C--:B------:R-:W-:Y:S02]  /*4510*/  SHF.L.U32 R3, R3, R4.reuse, RZ ;  /* 0x0000000403037219 */ /* 0x080fe400000006ff */
[----:B------:R-:W-:Y:S01]  /*4520*/  SHF.L.U32 R2, R2, R4, RZ ;  /* 0x0000000402027219 */ /* 0x000fe200000006ff */
[----:B------:R-:W-:Y:S02]  /*4530*/  IMAD.SHL.U32 R4, R4, 0x20, RZ ;  /* 0x0000002004047824 */ /* 0x000fe400078e00ff */
[----:B------:R2:W-:Y:S04]  /*4540*/  ATOMS.OR RZ, [UR4+0x14], R3 ;  /* 0x00001403ffff798c */ /* 0x0005e8000b000004 */
[----:B------:R2:W-:Y:S04]  /*4550*/  ATOMS.OR RZ, [UR4+0x18], R2 ;  /* 0x00001802ffff798c */ /* 0x0005e8000b000004 */
[----:B------:R2:W-:Y:S01]  /*4560*/  STS [UR48+0x2a0], R4 ;  /* 0x0002a004ff007988 */ /* 0x0005e20008000830 */
[----:B------:R-:W-:Y:S05]  /*4570*/  BRA `(.L_x_82) ;  /* 0x0000000000107947 */ /* 0x000fea0003800000 */
.L_x_81:
[----:B------:R-:W-:-:S05]  /*4580*/  MOV R2, 0xffffffff ;  /* 0xffffffff00027802 */ /* 0x000fca0000000f00 */
[----:B------:R2:W-:Y:S02]  /*4590*/  STS [UR48+0x2a0], R2 ;  /* 0x0002a002ff007988 */ /* 0x0005e40008000830 */
[----:B--2---:R-:W-:Y:S02]  /*45a0*/  MOV R2, 0x45c0 ;  /* 0x000045c000027802 */ /* 0x004fe40000000f00 */
[----:B-1---5:R-:W-:Y:S05]  /*45b0*/  CALL.REL.NOINC `($__internal_1_$__cuda_sm10x_tcgen05_guardrail_trap_phase_invalid_during_alloc) ;  /* 0x0000005c00507944 */ /* 0x022fea0003c00000 */
.L_x_82:
[----:B------:R-:W-:Y:S05]  /*45c0*/  WARPSYNC.ALL ;  /* 0x0000000000007948 */ /* 0x000fea0003800000 */
[----:B------:R-:W3:Y:S01]  /*45d0*/  S2UR UR7, SR_CgaCtaId ;  /* 0x00000000000779c3 */ /* 0x000ee20000008800 */
[----:B------:R-:W-:Y:S01]  /*45e0*/  UMOV UR4, 0x400 ;  /* 0x0000040000047882 */ /* 0x000fe20000000000 */
[----:B------:R-:W-:-:S06]  /*45f0*/  NOP ;  /* 0x0000000000007918 */ /* 0x000fcc0000000000 */
[----:B------:R-:W-:Y:S06]  /*4600*/  BAR.ARV 0x6, 0xa0 ;  /* 0x0182800000007b1d */ /* 0x000fec0000002000 */
[----:B------:R-:W4:Y:S01]  /*4610*/  LDCU UR5, c[0x0][0x390] ;  /* 0x00007200ff0577ac */ /* 0x000f220008000800 */
[----:B------:R-:W-:Y:S01]  /*4620*/  LOP3.LUT R0, R0, 0xffff, RZ, 0xc0, !PT ;  /* 0x0000ffff00007812 */ /* 0x000fe200078ec0ff */
[----:B------:R-:W-:Y:S02]  /*4630*/  IMAD.MOV.U32 R9, RZ, RZ, 0x1 ;  /* 0x00000001ff097424 */ /* 0x000fe400078e00ff */
[----:B------:R-:W-:Y:S01]  /*4640*/  IMAD.MOV.U32 R8, RZ, RZ, RZ ;  /* 0x000000ffff087224 */ /* 0x000fe200078e00ff */
[----:B------:R-:W-:Y:S01]  /*4650*/  R2UR UR10, R0 ;  /* 0x00000000000a72ca */ /* 0x000fe200000e0000 */
[----:B--2---:R-:W-:Y:S01]  /*4660*/  IMAD.MOV.U32 R3, RZ, RZ, RZ ;  /* 0x000000ffff037224 */ /* 0x004fe200078e00ff */
[----:B------:R-:W-:Y:S01]  /*4670*/  UMOV UR17, URZ ;  /* 0x000000ff00117c82 */ /* 0x000fe20008000000 */
[----:B------:R-:W-:Y:S01]  /*4680*/  UMOV UR16, URZ ;  /* 0x000000ff00107c82 */ /* 0x000fe20008000000 */
[----:B------:R-:W-:Y:S01]  /*4690*/  UMOV UR20, 0x0 ;  /* 0x0000000000147882 */ /* 0x000fe20000000000 */
[----:B---3--:R-:W-:Y:S01]  /*46a0*/  ULEA UR7, UR7, UR4, 0x18 ;  /* 0x0000000407077291 */ /* 0x008fe2000f8ec0ff */
[----:B------:R-:W2:Y:S03]  /*46b0*/  LDCU UR4, c[0x0][0x390] ;  /* 0x00007200ff0477ac */ /* 0x000ea60008000800 */
[----:B------:R-:W-:-:S02]  /*46c0*/  UIADD3 UR19, UPT, UPT, UR7, 0x4600, URZ ;  /* 0x0000460007137890 */ /* 0x000fc4000fffe0ff */
[----:B----4-:R-:W-:-:S03]  /*46d0*/  UIADD3 UR5, UPT, UPT, UR5, 0x1f, URZ ;  /* 0x0000001f05057890 */ /* 0x010fc6000fffe0ff */
[----:B------:R-:W3:Y:S01]  /*46e0*/  LDS R2, [UR7+0x2a0] ;  /* 0x0002a007ff027984 */ /* 0x000ee20008000800 */
[----:B------:R-:W-:Y:S02]  /*46f0*/  UIADD3 UR18, UPT, UPT, UR7, 0x15600, URZ ;  /* 0x0001560007127890 */ /* 0x000fe4000fffe0ff */
[----:B------:R-:W-:Y:S02]  /*4700*/  USHF.R.S32.HI UR6, URZ, 0x1f, UR5 ;  /* 0x0000001fff067899 */ /* 0x000fe40008011405 */
[----:B------:R-:W-:Y:S02]  /*4710*/  USHF.R.U32.HI UR19, URZ, 0x4, UR19 ;  /* 0x00000004ff137899 */ /* 0x000fe40008011613 */
[----:B------:R-:W-:Y:S02]  /*4720*/  ULEA.HI UR6, UR6, UR5, URZ, 0x5 ;  /* 0x0000000506067291 */ /* 0x000fe4000f8f28ff */
[----:B------:R-:W-:Y:S02]  /*4730*/  UIADD3 UR5, UPT, UPT, UR7, 0x258, URZ ;  /* 0x0000025807057890 */ /* 0x000fe4000fffe0ff */
[----:B------:R-:W-:-:S02]  /*4740*/  USHF.R.S32.HI UR6, URZ, 0x5, UR6 ;  /* 0x00000005ff067899 */ /* 0x000fc40008011406 */
[----:B------:R-:W-:Y:S02]  /*4750*/  USHF.R.U32.HI UR18, URZ, 0x4, UR18 ;  /* 0x00000004ff127899 */ /* 0x000fe40008011612 */
[----:B------:R-:W-:Y:S02]  /*4760*/  UISETP.LT.AND UP0, UPT, UR6, 0x1, UPT ;  /* 0x000000010600788c */ /* 0x000fe4000bf01270 */
[----:B------:R-:W-:Y:S02]  /*4770*/  UPRMT UR5, URZ, 0x654, UR5 ;  /* 0x00000654ff057896 */ /* 0x000fe40008000005 */
[----:B------:R-:W-:Y:S02]  /*4780*/  USEL UR11, UR6, 0x1, !UP0 ;  /* 0x00000001060b7887 */ /* 0x000fe4000c000000 */
[----:B------:R-:W-:Y:S02]  /*4790*/  ULOP3.LUT UR19, UR19, 0x3fff, URZ, 0xc0, !UPT ;  /* 0x00003fff13137892 */ /* 0x000fe4000f8ec0ff */
[----:B------:R-:W-:-:S02]  /*47a0*/  ULOP3.LUT UR18, UR18, 0x3fff, URZ, 0xc0, !UPT ;  /* 0x00003fff12127892 */ /* 0x000fc4000f8ec0ff */
[----:B------:R-:W-:Y:S02]  /*47b0*/  UIADD3 UR11, UPT, UPT, -UR11, URZ, URZ ;  /* 0x000000ff0b0b7290 */ /* 0x000fe4000fffe1ff */
[----:B--2---:R-:W-:Y:S01]  /*47c0*/  UISETP.GE.AND UP3, UPT, UR4, 0x1, UPT ;  /* 0x000000010400788c */ /* 0x004fe2000bf66270 */
[----:B------:R-:W-:Y:S01]  /*47d0*/  UMOV UR21, 0x4218010 ;  /* 0x0421801000157882 */ /* 0x000fe20000000000 */
[C---:B---3--:R-:W-:Y:S01]  /*47e0*/  VIADD R5, R2.reuse, 0x80 ;  /* 0x0000008002057836 */ /* 0x048fe20000000000 */
[----:B------:R-:W-:-:S04]  /*47f0*/  LOP3.LUT R4, R2, 0xffff, RZ, 0xc0, !PT ;  /* 0x0000ffff02047812 */ /* 0x000fc800078ec0ff */
[----:B------:R-:W-:-:S05]  /*4800*/  LOP3.LUT R5, R5, 0xffff, RZ, 0xc0, !PT ;  /* 0x0000ffff05057812 */ /* 0x000fca00078ec0ff */
[----:B------:R2:W-:Y:S02]  /*4810*/  STL.64 [R1], R4 ;  /* 0x0000000401007387 */ /* 0x0005e40000100a00 */
.L_x_91:
[----:B--2---:R-:W-:-:S04]  /*4820*/  SHF.L.U32 R4, R8, 0x1f, RZ ;  /* 0x0000001f08047819 */ /* 0x004fc800000006ff */
[----:B------:R-:W2:Y:S02]  /*4830*/  SYNCS.PHASECHK.TRANS64.TRYWAIT P0, [UR7+0x250], R4 ;  /* 0x00025004ff0075a7 */ /* 0x000ea40008001107 */
[----:B--23--:R-:W-:Y:S05]  /*4840*/  @!P0 BRA `(.L_x_85) ;  /* 0x00000054005c8947 */ /* 0x00cfea0003800000 */
.L_x_211:
[----:B--2---:R-:W2:Y:S01]  /*4850*/  LDS.128 R4, [UR7+0x290] ;  /* 0x00029007ff047984 */ /* 0x004ea20008000c00 */
[----:B------:R-:W-:Y:S01]  /*4860*/  ULEA UR9, UR17, UR7, 0x3 ;  /* 0x0000000711097291 */ /* 0x000fe2000f8e18ff */
[----:B------:R-:W-:Y:S01]  /*4870*/  SHF.L.U32 R0, R9, 0x1f, RZ ;  /* 0x0000001f09007819 */ /* 0x000fe200000006ff */
[----:B------:R-:W-:Y:S01]  /*4880*/  @!PT LDS RZ, [RZ] ;  /* 0x00000000fffff984 */ /* 0x000fe20000000800 */
[----:B------:R-:W-:Y:S01]  /*4890*/  @!PT LDS RZ, [RZ] ;  /* 0x00000000fffff984 */ /* 0x000fe20000000800 */
[----:B------:R-:W-:Y:S01]  /*48a0*/  @!PT LDS RZ, [RZ] ;  /* 0x00000000fffff984 */ /* 0x000fe20000000800 */
[----:B------:R-:W-:Y:S01]  /*48b0*/  @!PT LDS RZ, [RZ] ;  /* 0x00000000fffff984 */ /* 0x000fe20000000800 */
[----:B------:R3:W-:Y:S06]  /*48c0*/  MEMBAR.ALL.CTA ;  /* 0x0000000000007992 */ /* 0x0007ec0000008000 */
[----:B---3--:R-:W3:Y:S02]  /*48d0*/  FENCE.VIEW.ASYNC.S ;  /* 0x00000000000073c6 */ /* 0x008ee40000000000 */
[----:B---3--:R-:W-:Y:S01]  /*48e0*/  SYNCS.ARRIVE.TRANS64.RED.A1T0 RZ, [UR5], RZ ;  /* 0x000000ffffff79a7 */ /* 0x008fe20008100405 */
[----:B------:R-:W3:Y:S01]  /*48f0*/  SYNCS.PHASECHK.TRANS64.TRYWAIT P0, [UR9+0x270], R0 ;  /* 0x00027000ff0075a7 */ /* 0x000ee20008001109 */
[----:B--2---:R-:W-:Y:S01]  /*4900*/  LOP3.LUT P2, RZ, R6, 0x1, RZ, 0xc0, !PT ;  /* 0x0000000106ff7812 */ /* 0x004fe2000784c0ff */
[----:B---3--:R-:W-:-:S12]  /*4910*/  @!P0 BRA `(.L_x_86) ;  /* 0x0000005400408947 */ /* 0x008fd80003800000 */
.L_x_213:
[----:B------:R-:W-:Y:S05]  /*4920*/  BRA.U !UP3, `(.L_x_87) ;  /* 0x000000010bac7547 */ /* 0x000fea000b800000 */
[----:B--2---:R-:W-:Y:S01]  /*4930*/  IMAD.U32 R0, RZ, RZ, UR17 ;  /* 0x00000011ff007e24 */ /* 0x004fe2000f8e00ff */
[----:B------:R-:W-:-:S04]  /*4940*/  ULEA UR4, UR16, UR7, 0x3 ;  /* 0x0000000710047291 */ /* 0x000fc8000f8e18ff */
[----:B------:R-:W-:-:S05]  /*4950*/  LEA R0, R0, R1, 0x2 ;  /* 0x0000000100007211 */ /* 0x000fca00078e10ff */
[----:B------:R2:W5:Y:S01]  /*4960*/  LDL R4, [R0] ;  /* 0x0000000000047983 */ /* 0x0005620000100800 */
[----:B------:R-:W-:Y:S01]  /*4970*/  UPLOP3.LUT UP4, UPT, UPT, UPT, UPT, 0x40, 0x4 ;  /* 0x000000000004789c */ /* 0x000fe20003f8e870 */
[----:B------:R-:W-:Y:S01]  /*4980*/  UMOV UR15, UR11 ;  /* 0x0000000b000f7c82 */ /* 0x000fe20008000000 */
[----:B------:R-:W-:Y:S01]  /*4990*/  UMOV UR14, UR6 ;  /* 0x00000006000e7c82 */ /* 0x000fe20008000000 */
[----:B------:R-:W-:Y:S01]  /*49a0*/  UMOV UR13, UR16 ;  /* 0x00000010000d7c82 */ /* 0x000fe20008000000 */
[----:B--2---:R-:W-:-:S04]  /*49b0*/  SHF.L.U32 R0, R3, 0x1f, RZ ;  /* 0x0000001f03007819 */ /* 0x004fc800000006ff */
[----:B------:R2:W3:Y:S03]  /*49c0*/  SYNCS.PHASECHK.TRANS64.TRYWAIT P1, [UR4], R0 ;  /* 0x00000000ff0075a7 */ /* 0x0004e60008021104 */
.L_x_90:
[----:B------:R-:W-:Y:S02]  /*49d0*/  UIADD3 UR15, UPT, UPT, UR15, 0x1, URZ ;  /* 0x000000010f0f7890 */ /* 0x000fe4000fffe0ff */
[----:B----4-:R-:W-:Y:S02]  /*49e0*/  ULEA UR8, UR13, UR7, 0x3 ;  /* 0x000000070d087291 */ /* 0x010fe4000f8e18ff */
[----:B------:R-:W-:Y:S01]  /*49f0*/  UISETP.NE.AND UP0, UPT, UR15, URZ, UPT ;  /* 0x000000ff0f00728c */ /* 0x000fe2000bf05270 */
[----:B--23--:R-:W-:Y:S10]  /*4a00*/  @P1 BRA `(.L_x_88) ;  /* 0x00000000000c1947 */ /* 0x00cff40003800000 */
[----:B------:R-:W-:Y:S04]  /*4a10*/  SHF.L.U32 R5, R3, 0x1f, RZ ;  /* 0x0000001f03057819 */ /* 0x000fe800000006ff */
[----:B------:R-:W3:Y:S02]  /*4a20*/  SYNCS.PHASECHK.TRANS64.TRYWAIT P0, [UR8], R5 ;  /* 0x00000005ff0075a7 */ /* 0x000ee40008001108 */
[----:B---3--:R-:W-:Y:S05]  /*4a30*/  @!P0 BRA `(.L_x_89) ;  /* 0x0000005400108947 */ /* 0x008fea0003800000 */
.L_x_88:
[----:B------:R-:W-:Y:S01]  /*4a40*/  UISETP.NE.AND UP1, UPT, UR14, 0x1, UPT ;  /* 0x000000010e00788c */ /* 0x000fe2000bf25270 */
[----:B------:R-:W-:Y:S01]  /*4a50*/  PLOP3.LUT P1, PT, PT, PT, PT, 0x80, 0x8 ;  /* 0x000000000008781c */ /* 0x000fe20003f2f070 */
[----:B------:R-:W-:Y:S02]  /*4a60*/  UIADD3 UR16, UPT, UPT, UR13, 0x1, URZ ;  /* 0x000000010d107890 */ /* 0x000fe4000fffe0ff */
[----:B------:R-:W-:Y:S02]  /*4a70*/  ULEA UR22, UR13, UR18, 0x8 ;  /* 0x000000120d167291 */ /* 0x000fe4000f8e40ff */
[----:B------:R-:W-:Y:S01]  /*4a80*/  UISETP.NE.AND UP2, UPT, UR16, 0x22, UPT ;  /* 0x000000221000788c */ /* 0x000fe2000bf45270 */
[----:B------:R-:W-:Y:S01]  /*4a90*/  PLOP3.LUT P0, PT, PT, PT, UP1, 0x80, 0x8 ;  /* 0x000000000008781c */ /* 0x000fe20003f0f018 */
[----:B------:R-:W-:Y:S02]  /*4aa0*/  ULEA UR24, UR13, UR19, 0x7 ;  /* 0x000000130d187291 */ /* 0x000fe4000f8e38ff */
[----:B------:R-:W-:Y:S02]  /*4ab0*/  USEL UR12, URZ, 0x1, UP2 ;  /* 0x00000001ff0c7887 */ /* 0x000fe40009000000 */
[----:B------:R-:W-:Y:S02]  /*4ac0*/  USEL UR16, UR16, URZ, UP2 ;  /* 0x000000ff10107287 */ /* 0x000fe40009000000 */
[----:B------:R-:W-:Y:S02]  /*4ad0*/  UIADD3 UR8, UPT, UPT, UR8, 0x110, URZ ;  /* 0x0000011008087890 */ /* 0x000fe4000fffe0ff */
[----:B------:R-:W-:Y:S01]  /*4ae0*/  @UP1 ULEA UR4, UR16, UR7, 0x3 ;  /* 0x0000000710041291 */ /* 0x000fe2000f8e18ff */
[----:B------:R-:W-:Y:S01]  /*4af0*/  LOP3.LUT R3, R3, UR12, RZ, 0x3c, !PT ;  /* 0x0000000c03037c12 */ /* 0x000fe2000f8e3cff */
[----:B------:R-:W-:Y:S01]  /*4b00*/  UMOV UR23, 0x40004040 ;  /* 0x4000404000177882 */ /* 0x000fe20000000000 */
[----:B------:R-:W-:Y:S01]  /*4b10*/  UMOV UR25, 0x80004020 ;  /* 0x8000402000197882 */ /* 0x000fe20000000000 */
[----:B------:R-:W-:Y:S01]  /*4b20*/  UIADD3 UR14, UPT, UPT, UR14, -0x1, URZ ;  /* 0xffffffff0e0e7890 */ /* 0x000fe2000fffe0ff */
[----:B--2---:R-:W-:Y:S01]  /*4b30*/  @P0 SHF.L.U32 R0, R3, 0x1f, RZ ;  /* 0x0000001f03000819 */ /* 0x004fe200000006ff */
[----:B------:R-:W-:Y:S03]  /*4b40*/  UMOV UR13, UR16 ;  /* 0x00000010000d7c82 */ /* 0x000fe60008000000 */
[----:B------:R4:W2:Y:S01]  /*4b50*/  @P0 SYNCS.PHASECHK.TRANS64.TRYWAIT P1, [UR4], R0 ;  /* 0x00000000ff0005a7 */ /* 0x0008a20008021104 */
[----:B------:R-:W-:Y:S11]  /*4b60*/  ELECT P0, URZ, PT ;  /* 0x0000000000ff782f */ /* 0x000ff60003800000 */
[----:B------:R-:W-:Y:S02]  /*4b70*/  @!UPT UIADD3 URZ, UPT, UPT, URZ, URZ, URZ ;  /* 0x000000fffffff290 */ /* 0x000fe4000fffe0ff */
[----:B-----5:R-:W-:Y:S11]  /*4b80*/  @P0 R2UR.BROADCAST UR4, R4 ;  /* 0x00000000040402ca */ /* 0x020ff600008e0000 */
[----:B------:R-:W-:Y:S02]  /*4b90*/  @!UPT UIADD3 URZ, UPT, UPT, URZ, URZ, URZ ;  /* 0x000000fffffff290 */ /* 0x000fe4000fffe0ff */
[----:B------:R4:W-:Y:S01]  /*4ba0*/  UTCQMMA gdesc[UR24], gdesc[UR22], tmem[UR4], tmem[UR20], idesc[UR21], UP4 ;  /* 0x00ff1416180075ea */ /* 0x0009e2000a000304 */
[----:B------:R-:W-:Y:S01]  /*4bb0*/  UPLOP3.LUT UP4, UPT, UPT, UPT, UPT, 0x80, 0x8 ;  /* 0x000000000008789c */ /* 0x000fe20003f8f070 */
[----:B------:R4:W-:Y:S01]  /*4bc0*/  UTCBAR.MULTICAST [UR8], URZ, UR10 ;  /* 0x000000ff080073e9 */ /* 0x0009e2000800080a */
[----:B------:R-:W-:Y:S09]  /*4bd0*/  BRA.U UP0, `(.L_x_90) ;  /* 0xfffffffd007c7547 */ /* 0x000ff2000b83ffff */
.L_x_87:
[----:B------:R-:W-:Y:S01]  /*4be0*/  UIADD3 UR17, UPT, UPT, UR17, 0x1, URZ ;  /* 0x0000000111117890 */ /* 0x000fe2000fffe0ff */
[----:B------:R-:W-:Y:S01]  /*4bf0*/  LOP3.LUT R8, R8, 0x1, RZ, 0x3c, !PT ;  /* 0x0000000108087812 */ /* 0x000fe200078e3cff */
[----:B------:R-:W-:Y:S02]  /*4c00*/  UIADD3 UR9, UPT, UPT, UR9, 0x260, URZ ;  /* 0x0000026009097890 */ /* 0x000fe4000fffe0ff */
[----:B------:R-:W-:-:S04]  /*4c10*/  UISETP.NE.AND UP0, UPT, UR17, 0x2, UPT ;  /* 0x000000021100788c */ /* 0x000fc8000bf05270 */
[----:B----4-:R-:W-:Y:S02]  /*4c20*/  USEL UR4, URZ, 0x1, UP0 ;  /* 0x00000001ff047887 */ /* 0x010fe40008000000 */
[----:B------:R-:W-:Y:S01]  /*4c30*/  USEL UR17, UR17, URZ, UP0 ;  /* 0x000000ff11117287 */ /* 0x000fe20008000000 */
[----:B------:R3:W-:Y:S03]  /*4c40*/  UTCBAR [UR9], URZ ;  /* 0x000000ff090073e9 */ /* 0x0007e600080000ff */
[----:B------:R-:W-:Y:S01]  /*4c50*/  LOP3.LUT R9, R9, UR4, RZ, 0x3c, !PT ;  /* 0x0000000409097c12 */ /* 0x000fe2000f8e3cff */
[----:B------:R-:W-:Y:S07]  /*4c60*/  @P2 BRA `(.L_x_91) ;  /* 0xfffffff800ec2947 */ /* 0x000fee000383ffff */
[----:B------:R-:W4:Y:S01]  /*4c70*/  S2UR UR4, SR_CgaCtaId ;  /* 0x00000000000479c3 */ /* 0x000f220000008800 */
[----:B------:R-:W-:Y:S01]  /*4c80*/  ELECT P0, URZ, PT ;  /* 0x0000000000ff782f */ /* 0x000fe20003800000 */
[----:B--2---:R-:W-:Y:S01]  /*4c90*/  IMAD.MOV.U32 R0, RZ, RZ, 0x1 ;  /* 0x00000001ff007424 */ /* 0x004fe200078e00ff */
[----:B------:R-:W-:Y:S01]  /*4ca0*/  UIADD3 UR7, UPT, UPT, UR7, 0x270, URZ ;  /* 0x0000027007077890 */ /* 0x000fe2000fffe0ff */
[----:B------:R-:W-:Y:S01]  /*4cb0*/  SHF.L.U32 R3, R9, 0x1f, RZ ;  /* 0x0000001f09037819 */ /* 0x000fe200000006ff */
[----:B------:R-:W-:-:S03]  /*4cc0*/  UMOV UR5, 0x40 ;  /* 0x0000004000057882 */ /* 0x000fc60000000000 */
[----:B------:R-:W-:Y:S01]  /*4cd0*/  UVIRTCOUNT.DEALLOC.SMPOOL 0x80 ;  /* 0x000000800000784c */ /* 0x000fe20000000000 */
[----:B----4-:R-:W-:Y:S02]  /*4ce0*/  ULEA UR4, UR4, UR5, 0x18 ;  /* 0x0000000504047291 */ /* 0x010fe4000f8ec0ff */
[----:B------:R-:W-:-:S07]  /*4cf0*/  ULEA UR5, UR17, UR7, 0x3 ;  /* 0x0000000711057291 */ /* 0x000fce000f8e18ff */
[----:B------:R2:W-:Y:S02]  /*4d00*/  @P0 STS.U8 [UR4+0x1c], R0 ;  /* 0x00001c00ff000988 */ /* 0x0005e40008000004 */
[----:B------:R-:W4:Y:S02]  /*4d10*/  SYNCS.PHASECHK.TRANS64.TRYWAIT P0, [UR5], R3 ;  /* 0x00000003ff0075a7 */ /* 0x000f240008001105 */
[----:B--2-4-:R-:W-:Y:S05]  /*4d20*/  @!P0 BRA `(.L_x_92) ;  /* 0x00000050006c8947 */ /* 0x014fea0003800000 */
.L_x_216:
[----:B------:R-:W-:-:S04]  /*4d30*/  UIADD3 UR6, UPT, UPT, UR17, 0x1, URZ ;  /* 0x0000000111067890 */ /* 0x000fc8000fffe0ff */
[----:B------:R-:W-:-:S04]  /*4d40*/  UISETP.NE.AND UP0, UPT, UR6, 0x2, UPT ;  /* 0x000000020600788c */ /* 0x000fc8000bf05270 */
[----:B------:R-:W-:Y:S02]  /*4d50*/  USEL UR5, URZ, 0x1, UP0 ;  /* 0x00000001ff057887 */ /* 0x000fe40008000000 */
[----:B------:R-:W-:-:S04]  /*4d60*/  USEL UR6, UR6, URZ, UP0 ;  /* 0x000000ff06067287 */ /* 0x000fc80008000000 */
[----:B------:R-:W-:Y:S01]  /*4d70*/  ULEA UR6, UR6, UR7, 0x3 ;  /* 0x0000000706067291 */ /* 0x000fe2000f8e18ff */
[----:B--2---:R-:W-:-:S04]  /*4d80*/  LOP3.LUT R3, R9, UR5, RZ, 0x3c, !PT ;  /* 0x0000000509037c12 */ /* 0x004fc8000f8e3cff */
[----:B------:R-:W-:-:S04]  /*4d90*/  SHF.L.U32 R3, R3, 0x1f, RZ ;  /* 0x0000001f03037819 */ /* 0x000fc800000006ff */
[----:B------:R-:W2:Y:S02]  /*4da0*/  SYNCS.PHASECHK.TRANS64.TRYWAIT P0, [UR6], R3 ;  /* 0x00000003ff0075a7 */ /* 0x000ea40008001106 */
[----:B--2---:R-:W-:Y:S05]  /*4db0*/  @!P0 BRA `(.L_x_93) ;  /* 0x0000005000608947 */ /* 0x004fea0003800000 */
.L_x_218:
[----:B------:R-:W-:Y:S01]  /*4dc0*/  NOP ;  /* 0x0000000000007918 */ /* 0x000fe20000000000 */
[----:B--2---:R-:W2:Y:S01]  /*4dd0*/  LDS R0, [UR4+0x14] ;  /* 0x00001404ff007984 */ /* 0x004ea20008000800 */
[----:B------:R-:W-:Y:S01]  /*4de0*/  LOP3.LUT R3, R2, 0xffff, RZ, 0xc0, !PT ;  /* 0x0000ffff02037812 */ /* 0x000fe200078ec0ff */
[----:B------:R-:W-:-:S03]  /*4df0*/  IMAD.MOV.U32 R2, RZ, RZ, 0xffff ;  /* 0x0000ffffff027424 */ /* 0x000fc600078e00ff */
[----:B------:R-:W-:-:S04]  /*4e00*/  SHF.R.U32.HI R3, RZ, 0x5, R3 ;  /* 0x00000005ff037819 */ /* 0x000fc80000011603 */
[----:B------:R-:W-:-:S04]  /*4e10*/  SHF.L.U32 R2, R2, R3, RZ ;  /* 0x0000000302027219 */ /* 0x000fc800000006ff */
[----:B--2---:R-:W-:-:S04]  /*4e20*/  LOP3.LUT R0, R0, R2, RZ, 0xc0, !PT ;  /* 0x0000000200007212 */ /* 0x004fc800078ec0ff */
[----:B------:R-:W-:Y:S01]  /*4e30*/  ISETP.NE.AND P0, PT, R0, R2, PT ;  /* 0x000000020000720c */ /* 0x000fe20003f05270 */
[----:B------:R-:W-:-:S05]  /*4e40*/  IMAD.MOV.U32 R0, RZ, RZ, 0x1 ;  /* 0x00000001ff007424 */ /* 0x000fca00078e00ff */
[----:B------:R-:W-:-:S07]  /*4e50*/  SHF.L.U32 R0, R0, R3, RZ ;  /* 0x0000000300007219 */ /* 0x000fce00000006ff */
[----:B------:R-:W-:Y:S05]  /*4e60*/  @P0 BRA `(.L_x_94) ;  /* 0x00000000005c0947 */ /* 0x000fea0003800000 */
[----:B------:R-:W2:Y:S02]  /*4e70*/  LDS R3, [UR4+0x18] ;  /* 0x00001804ff037984 */ /* 0x000ea40008000800 */
[----:B--2---:R-:W-:-:S04]  /*4e80*/  LOP3.LUT R3, R3, R0, RZ, 0xc0, !PT ;  /* 0x0000000003037212 */ /* 0x004fc800078ec0ff */
[----:B------:R-:W-:-:S13]  /*4e90*/  ISETP.NE.AND P0, PT, R3, R0, PT ;  /* 0x000000000300720c */ /* 0x000fda0003f05270 */
[----:B------:R-:W-:Y:S05]  /*4ea0*/  @P0 BRA `(.L_x_95) ;  /* 0x0000000000400947 */ /* 0x000fea0003800000 */
[----:B------:R-:W-:Y:S01]  /*4eb0*/  R2UR UR8, R2 ;  /* 0x00000000020872ca */ /* 0x000fe200000e0000 */
[----:B------:R-:W2:Y:S01]  /*4ec0*/  S2R R3, SR_LANEID ;  /* 0x0000000000037919 */ /* 0x000ea20000000000 */
[----:B------:R-:W-:Y:S01]  /*4ed0*/  LOP3.LUT R0, RZ, R0, RZ, 0x33, !PT ;  /* 0x00000000ff007212 */ /* 0x000fe200078e33ff */
[----:B------:R-:W-:Y:S02]  /*4ee0*/  VOTEU.ANY UR7, UPT, PT ;  /* 0x0000000000077886 */ /* 0x000fe400038e0100 */
[----:B------:R-:W-:Y:S01]  /*4ef0*/  UFLO.U32 UR7, UR7 ;  /* 0x00000007000772bd */ /* 0x000fe200080e0000 */
[----:B------:R-:W4:Y:S07]  /*4f00*/  REDUX UR5, R0 ;  /* 0x00000000000573c4 */ /* 0x000f2e0000000000 */
[----:B------:R-:W-:-:S06]  /*4f10*/  ULOP3.LUT UR8, URZ, UR8, URZ, 0x33, !UPT ;  /* 0x00000008ff087292 */ /* 0x000fcc000f8e33ff */
[----:B------:R-:W-:-:S04]  /*4f20*/  IMAD.U32 R2, RZ, RZ, UR8 ;  /* 0x00000008ff027e24 */ /* 0x000fc8000f8e00ff */
[----:B------:R-:W1:Y:S02]  /*4f30*/  REDUX UR6, R2 ;  /* 0x00000000020673c4 */ /* 0x000e640000000000 */
[----:B------:R1:W-:Y:S01]  /*4f40*/  UTCATOMSWS.AND URZ, UR8 ;  /* 0x0000000800ff79e3 */ /* 0x0003e20008000000 */
[----:B----4-:R-:W-:Y:S01]  /*4f50*/  IMAD.U32 R0, RZ, RZ, UR5 ;  /* 0x00000005ff007e24 */ /* 0x010fe2000f8e00ff */
[----:B--2---:R-:W-:Y:S01]  /*4f60*/  ISETP.EQ.U32.AND P0, PT, R3, UR7, PT ;  /* 0x0000000703007c0c */ /* 0x004fe2000bf02070 */
[----:B-1----:R-:W-:-:S12]  /*4f70*/  IMAD.U32 R2, RZ, RZ, UR6 ;  /* 0x00000006ff027e24 */ /* 0x002fd8000f8e00ff */
[----:B------:R1:W-:Y:S04]  /*4f80*/  @P0 ATOMS.AND RZ, [UR4+0x14], R2 ;  /* 0x00001402ffff098c */ /* 0x0003e8000a800004 */
[----:B------:R1:W-:Y:S01]  /*4f90*/  @P0 ATOMS.AND RZ, [UR4+0x18], R0 ;  /* 0x00001800ffff098c */ /* 0x0003e2000a800004 */
[----:B------:R-:W-:Y:S05]  /*4fa0*/  BRA `(.L_x_96) ;  /* 0x0000000000147947 */ /* 0x000fea0003800000 */
.L_x_95:
[----:B------:R-:W-:Y:S02]  /*4fb0*/  MOV R2, 0x4fd0 ;  /* 0x00004fd000027802 */ /* 0x000fe40000000f00 */
[----:B-1-3-5:R-:W-:Y:S05]  /*4fc0*/  CALL.REL.NOINC `($__internal_0_$__cuda_sm10x_tcgen05_guardrail_trap_col_being_dealloced_not_returned_by_alloc) ;  /* 0x0000005000c07944 */ /* 0x02afea0003c00000 */
[----:B------:R-:W-:Y:S05]  /*4fd0*/  BRA `(.L_x_96) ;  /* 0x0000000000087947 */ /* 0x000fea0003800000 */
.L_x_94:
[----:B------:R-:W-:Y:S02]  /*4fe0*/  MOV R2, 0x5000 ;  /* 0x0000500000027802 */ /* 0x000fe40000000f00 */
[----:B-1-3-5:R-:W-:Y:S05]  /*4ff0*/  CALL.REL.NOINC `($__internal_2_$__cuda_sm10x_tcgen05_guardrail_trap_unallocated_columns_being_dealloced) ;  /* 0x0000005000cc7944 */ /* 0x02afea0003c00000 */
.L_x_96:
[----:B------:R-:W-:Y:S01]  /*5000*/  NOP ;  /* 0x0000000000007918 */ /* 0x000fe20000000000 */
[----:B---3--:R-:W-:Y:S05]  /*5010*/  EXIT ;  /* 0x000000000000794d */ /* 0x008fea0003800000 */
.L_x_80:
[----:B------:R-:W2:Y:S01]  /*5020*/  LDC R111, c[0x0][0x384] ;  /* 0x0000e100ff6f7b82 */ /* 0x000ea20000000800 */
[----:B------:R-:W-:Y:S01]  /*5030*/  UISETP.NE.OR UP6, UPT, UR4, 0x3, !UP6 ;  /* 0x000000030400788c */ /* 0x000fe2000f7c5670 */
[----:B--2---:R-:W-:-:S08]  /*5040*/  IADD3 R111, PT, PT, R111, 0x7f, RZ ;  /* 0x0000007f6f6f7810 */ /* 0x004fd00007ffe0ff */
[----:B------:R-:W-:Y:S05]  /*5050*/  BRA.U UP6, `(.L_x_97) ;  /* 0x0000001106207547 */ /* 0x000fea000b800000 */
[----:B------:R-:W2:Y:S01]  /*5060*/  LDC R19, c[0x0][0x388] ;  /* 0x0000e200ff137b82 */ /* 0x000ea20000000800 */
[----:B------:R-:W3:Y:S01]  /*5070*/  LDCU.64 UR6, c[0x0][0x888] ;  /* 0x00011100ff0677ac */ /* 0x000ee20008000a00 */
[----:B------:R-:W-:Y:S01]  /*5080*/  SHF.R.S32.HI R29, RZ, 0x1f, R111 ;  /* 0x0000001fff1d7819 */ /* 0x000fe2000001146f */
[----:B------:R-:W-:Y:S01]  /*5090*/  IMAD.MOV.U32 R28, RZ, RZ, 0x1 ;  /* 0x00000001ff1c7424 */ /* 0x000fe200078e00ff */
[----:B------:R-:W4:Y:S02]  /*50a0*/  LDCU.64 UR4, c[0x0][0x890] ;  /* 0x00011200ff0477ac */ /* 0x000f240008000a00 */
[----:B------:R-:W-:Y:S01]  /*50b0*/  LEA.HI R29, R29, R111, RZ, 0x7 ;  /* 0x0000006f1d1d7211 */ /* 0x000fe200078f38ff */
[----:B------:R-:W-:Y:S01]  /*50c0*/  IMAD.MOV.U32 R27, RZ, RZ, RZ ;  /* 0x000000ffff1b7224 */ /* 0x000fe200078e00ff */
[----:B------:R-:W1:Y:S01]  /*50d0*/  LDC R0, c[0x0][0xb30] ;  /* 0x0002cc00ff007b82 */ /* 0x000e620000000800 */
[----:B------:R-:W-:Y:S01]  /*50e0*/  UMOV UR15, 0x400 ;  /* 0x00000400000f7882 */ /* 0x000fe20000000000 */
[----:B------:R-:W-:Y:S01]  /*50f0*/  IMAD.MOV.U32 R26, RZ, RZ, 0x1000 ;  /* 0x00001000ff1a7424 */ /* 0x000fe200078e00ff */
[----:B------:R-:W-:Y:S01]  /*5100*/  ULEA UR15, UR48, UR15, 0x18 ;  /* 0x0000000f300f7291 */ /* 0x000fe2000f8ec0ff */
[----:B------:R-:W-:Y:S01]  /*5110*/  SHF.R.S32.HI R29, RZ, 0x7, R29 ;  /* 0x00000007ff1d7819 */ /* 0x000fe2000001141d */
[----:B------:R-:W-:-:S02]  /*5120*/  USEL UR22, URZ, 0x1, UP5 ;  /* 0x00000001ff167887 */ /* 0x000fc4000a800000 */
[----:B------:R-:W-:Y:S01]  /*5130*/  UIADD3 UR23, UPT, UPT, UR15, 0x228, URZ ;  /* 0x000002280f177890 */ /* 0x000fe2000fffe0ff */
[----:B------:R-:W1:Y:S01]  /*5140*/  LDC R25, c[0x0][0x370] ;  /* 0x0000dc00ff197b82 */ /* 0x000e620000000800 */
[----:B------:R-:W-:Y:S02]  /*5150*/  UIADD3 UR14, UPT, UPT, UR15, 0x258, URZ ;  /* 0x000002580f0e7890 */ /* 0x000fe4000fffe0ff */
[----:B---3--:R-:W-:Y:S02]  /*5160*/  UISETP.NE.U32.AND UP1, UPT, UR6, URZ, UPT ;  /* 0x000000ff0600728c */ /* 0x008fe4000bf25070 */
[----:B------:R-:W-:Y:S02]  /*5170*/  UIADD3 UR17, UPT, UPT, UR15, 0x220, URZ ;  /* 0x000002200f117890 */ /* 0x000fe4000fffe0ff */
[----:B------:R-:W-:Y:S01]  /*5180*/  UISETP.NE.AND.EX UP1, UPT, UR7, URZ, UPT, UP1 ;  /* 0x000000ff0700728c */ /* 0x000fe2000bf25310 */
[----:B------:R-:W3:Y:S01]  /*5190*/  LDC R3, c[0x0][0xb0c] ;  /* 0x0002c300ff037b82 */ /* 0x000ee20000000800 */
[C---:B--2---:R-:W-:Y:S01]  /*51a0*/  R2UR UR7, R19.reuse ;  /* 0x00000000130772ca */ /* 0x044fe200000e0000 */
[----:B----4-:R-:W-:Y:S01]  /*51b0*/  UISETP.NE.U32.AND UP3, UPT, UR4, URZ, UPT ;  /* 0x000000ff0400728c */ /* 0x010fe2000bf65070 */
[----:B------:R-:W-:Y:S01]  /*51c0*/  R2UR UR6, R19 ;  /* 0x00000000130672ca */ /* 0x000fe200000e0000 */
[----:B------:R-:W-:-:S02]  /*51d0*/  UPRMT UR23, UR48, 0x654, UR23 ;  /* 0x0000065430177896 */ /* 0x000fc40008000017 */
[----:B------:R-:W-:Y:S02]  /*51e0*/  UPLOP3.LUT UP2, UPT, UPT, UPT, UPT, 0x40, 0x4 ;  /* 0x000000000004789c */ /* 0x000fe40003f4e870 */
[----:B------:R-:W2:Y:S01]  /*51f0*/  LDC R18, c[0x0][0xb20] ;  /* 0x0002c800ff127b82 */ /* 0x000ea20000000800 */
[----:B-1----:R-:W-:Y:S01]  /*5200*/  ISETP.NE.AND P1, PT, R0, 0x1, PT ;  /* 0x000000010000780c */ /* 0x002fe20003f25270 */
[----:B------:R-:W-:Y:S02]  /*5210*/  UPRMT UR14, URZ, 0x654, UR14 ;  /* 0x00000654ff0e7896 */ /* 0x000fe4000800000e */
[----:B------:R-:W-:Y:S02]  /*5220*/  UPRMT UR48, UR48, 0x654, UR17 ;  /* 0x0000065430307896 */ /* 0x000fe40008000011 */
[----:B------:R-:W-:Y:S02]  /*5230*/  UISETP.NE.AND.EX UP3, UPT, UR5, URZ, UPT, UP3 ;  /* 0x000000ff0500728c */ /* 0x000fe4000bf65330 */
[----:B------:R-:W1:Y:S08]  /*5240*/  LDC.64 R30, c[0x0][0x348] ;  /* 0x0000d200ff1e7b82 */ /* 0x000e700000000a00 */
[----:B------:R-:W4:Y:S08]  /*5250*/  LDC.64 R16, c[0x0][0xb10] ;  /* 0x0002c400ff107b82 */ /* 0x000f300000000a00 */
[----:B------:R-:W1:Y:S08]  /*5260*/  LDC.64 R6, c[0x0][0xb18] ;  /* 0x0002c600ff067b82 */ /* 0x000e700000000a00 */
[----:B------:R-:W1:Y:S08]  /*5270*/  LDC.64 R4, c[0x0][0xb28] ;  /* 0x0002ca00ff047b82 */ /* 0x000e700000000a00 */
[----:B---3--:R-:W1:Y:S02]  /*5280*/  LDC R24, c[0x0][0x374] ;  /* 0x0000dd00ff187b82 */ /* 0x008e640000000800 */
.L_x_106:
[----:B------:R-:W-:Y:S02]  /*5290*/  IABS R12, R29 ;  /* 0x0000001d000c7213 */ /* 0x000fe40000000000 */
[----:B------:R-:W-:Y:S02]  /*52a0*/  SHF.L.U32 R2, R27, 0x1f, RZ ;  /* 0x0000001f1b027819 */ /* 0x000fe400000006ff */
[----:B---3--:R-:W3:Y:S01]  /*52b0*/  I2F.RP R20, R12 ;  /* 0x0000000c00147306 */ /* 0x008ee20000209400 */
[----:B------:R-:W-:Y:S01]  /*52c0*/  IABS R8, R19 ;  /* 0x0000001300087213 */ /* 0x000fe20000000000 */
[----:B------:R-:W2:Y:S01]  /*52d0*/  SYNCS.PHASECHK.TRANS64.TRYWAIT P2, [UR15+0x250], R2 ;  /* 0x00025002ff0075a7 */ /* 0x000ea2000804110f */
[----:B------:R-:W-:Y:S02]  /*52e0*/  IABS R0, R29 ;  /* 0x0000001d00007213 */ /* 0x000fe40000000000 */
[----:B------:R-:W-:Y:S02]  /*52f0*/  IABS R9, R14 ;  /* 0x0000000e00097213 */ /* 0x000fe40000000000 */
[----:B------:R-:W-:Y:S03]  /*5300*/  ISETP.NE.AND P3, PT, R29, RZ, PT ;  /* 0x000000ff1d00720c */ /* 0x000fe60003f65270 */
[----:B------:R-:W4:Y:S01]  /*5310*/  I2F.RP R13, R8 ;  /* 0x00000008000d7306 */ /* 0x000f220000209400 */
[----:B------:R-:W-:Y:S09]  /*5320*/  IMAD.MOV R0, RZ, RZ, -R0 ;  /* 0x000000ffff007224 */ /* 0x000ff200078e0a00 */
[----:B---3--:R-:W3:Y:S10]  /*5330*/  MUFU.RCP R20, R20 ;  /* 0x0000001400147308 */ /* 0x008ef40000001000 */
[----:B----4-:R-:W-:Y:S01]  /*5340*/  MUFU.RCP R13, R13 ;  /* 0x0000000d000d7308 */ /* 0x010fe20000001000 */
[----:B---3--:R-:W-:Y:S09]  /*5350*/  VIADD R20, R20, 0xffffffe ;  /* 0x0ffffffe14147836 */ /* 0x008ff20000000000 */
[----:B------:R-:W3:Y:S02]  /*5360*/  F2I.FTZ.U32.TRUNC.NTZ R21, R20 ;  /* 0x0000001400157305 */ /* 0x000ee4000021f000 */
[--C-:B---3--:R-:W-:Y:S02]  /*5370*/  IMAD.MOV R32, RZ, RZ, -R21.reuse ;  /* 0x000000ffff207224 */ /* 0x108fe400078e0a15 */
[----:B------:R-:W-:Y:S02]  /*5380*/  IMAD.MOV.U32 R20, RZ, RZ, RZ ;  /* 0x000000ffff147224 */ /* 0x000fe400078e00ff */
[----:B------:R-:W-:Y:S04]  /*5390*/  IMAD R32, R32, R12, RZ ;  /* 0x0000000c20207224 */ /* 0x000fe800078e02ff */
[----:B------:R-:W-:Y:S06]  /*53a0*/  IMAD.HI.U32 R32, R21, R32, R20 ;  /* 0x0000002015207227 */ /* 0x000fec00078e0014 */
[----:B------:R-:W-:Y:S04]  /*53b0*/  IMAD.HI.U32 R32, R32, R9, RZ ;  /* 0x0000000920207227 */ /* 0x000fe800078e00ff */
[----:B------:R-:W-:Y:S02]  /*53c0*/  IMAD R9, R32, R0, R9 ;  /* 0x0000000020097224 */ /* 0x000fe400078e0209 */
[----:B------:R-:W-:Y:S03]  /*53d0*/  VIADD R0, R13, 0xffffffe ;  /* 0x0ffffffe0d007836 */ /* 0x000fe60000000000 */
[----:B------:R-:W-:Y:S03]  /*53e0*/  ISETP.GT.U32.AND P0, PT, R12, R9, PT ;  /* 0x000000090c00720c */ /* 0x000fe60003f04070 */
[----:B------:R-:W3:Y:S10]  /*53f0*/  F2I.FTZ.U32.TRUNC.NTZ R0, R0 ;  /* 0x0000000000007305 */ /* 0x000ef4000021f000 */
[-C--:B------:R-:W-:Y:S01]  /*5400*/  @!P0 IADD3 R9, PT, PT, R9, -R12.reuse, RZ ;  /* 0x8000000c09098210 */ /* 0x080fe20007ffe0ff */
[----:B------:R-:W-:Y:S03]  /*5410*/  @!P0 VIADD R32, R32, 0x1 ;  /* 0x0000000120208836 */ /* 0x000fe60000000000 */
[----:B------:R-:W-:Y:S02]  /*5420*/  ISETP.GE.U32.AND P4, PT, R9, R12, PT ;  /* 0x0000000c0900720c */ /* 0x000fe40003f86070 */
[----:B------:R-:W-:Y:S04]  /*5430*/  LOP3.LUT R9, R14, R29, RZ, 0x3c, !PT ;  /* 0x0000001d0e097212 */ /* 0x000fe800078e3cff */
[----:B------:R-:W-:Y:S07]  /*5440*/  ISETP.GE.AND P0, PT, R9, RZ, PT ;  /* 0x000000ff0900720c */ /* 0x000fee0003f06270 */
[----:B------:R-:W-:Y:S01]  /*5450*/  @P4 IADD3 R32, PT, PT, R32, 0x1, RZ ;  /* 0x0000000120204810 */ /* 0x000fe20007ffe0ff */
[----:B--23--:R-:W-:Y:S06]  /*5460*/  @!P2 BRA `(.L_x_98) ;  /* 0x0000004800cca947 */ /* 0x00cfec0003800000 */
.L_x_220:
[----:B------:R-:W-:Y:S01]  /*5470*/  MOV R13, R0 ;  /* 0x00000000000d7202 */ /* 0x000fe20000000f00 */
[----:B------:R-:W3:Y:S01]  /*5480*/  LDS.128 R20, [UR15+0x290] ;  /* 0x0002900fff147984 */ /* 0x000ee20008000c00 */
[----:B--2---:R-:W-:Y:S02]  /*5490*/  IMAD.MOV R2, RZ, RZ, -R0 ;  /* 0x000000ffff027224 */ /* 0x004fe400078e0a00 */
[----:B------:R-:W-:Y:S01]  /*54a0*/  @!P0 IMAD.MOV R32, RZ, RZ, -R32 ;  /* 0x000000ffff208224 */ /* 0x000fe200078e0a20 */
[----:B------:R-:W-:Y:S01]  /*54b0*/  @!P3 LOP3.LUT R32, RZ, R29, RZ, 0x33, !PT ;  /* 0x0000001dff20b212 */ /* 0x000fe200078e33ff */
[----:B------:R-:W-:Y:S01]  /*54c0*/  IMAD R34, R2, R8, RZ ;  /* 0x0000000802227224 */ /* 0x000fe200078e02ff */
[----:B------:R-:W-:Y:S01]  /*54d0*/  ISETP.GE.AND P0, PT, R40, 0x1, PT ;  /* 0x000000012800780c */ /* 0x000fe20003f06270 */
[----:B------:R-:W-:Y:S01]  /*54e0*/  IMAD.MOV.U32 R12, RZ, RZ, RZ ;  /* 0x000000ffff0c7224 */ /* 0x000fe200078e00ff */
[----:B------:R-:W-:Y:S01]  /*54f0*/  IABS R2, R32 ;  /* 0x0000002000027213 */ /* 0x000fe20000000000 */
[----:B------:R-:W-:Y:S01]  /*5500*/  @!PT LDS RZ, [RZ] ;  /* 0x00000000fffff984 */ /* 0x000fe20000000800 */
[----:B------:R-:W-:Y:S01]  /*5510*/  @!PT LDS RZ, [RZ] ;  /* 0x00000000fffff984 */ /* 0x000fe20000000800 */
[----:B------:R-:W-:Y:S01]  /*5520*/  @!PT LDS RZ, [RZ] ;  /* 0x00000000fffff984 */ /* 0x000fe20000000800 */
[----:B------:R-:W-:Y:S01]  /*5530*/  @!PT LDS RZ, [RZ] ;  /* 0x00000000fffff984 */ /* 0x000fe20000000800 */
[----:B------:R2:W-:Y:S06]  /*5540*/  MEMBAR.ALL.CTA ;  /* 0x0000000000007992 */ /* 0x0005ec0000008000 */
[----:B--2---:R-:W2:Y:S01]  /*5550*/  FENCE.VIEW.ASYNC.S ;  /* 0x00000000000073c6 */ /* 0x004ea20000000000 */
[----:B------:R-:W-:Y:S01]  /*5560*/  LOP3.LUT R33, R32, R19, RZ, 0x3c, !PT ;  /* 0x0000001320217212 */ /* 0x000fe200078e3cff */
[----:B------:R-:W-:Y:S06]  /*5570*/  IMAD.HI.U32 R34, R0, R34, R12 ;  /* 0x0000002200227227 */ /* 0x000fec00078e000c */
[----:B------:R-:W-:Y:S04]  /*5580*/  IMAD.HI.U32 R34, R34, R2, RZ ;  /* 0x0000000222227227 */ /* 0x000fe800078e00ff */
[----:B------:R-:W-:Y:S04]  /*5590*/  IMAD.MOV R0, RZ, RZ, -R34 ;  /* 0x000000ffff007224 */ /* 0x000fe800078e0a22 */
[C---:B------:R-:W-:Y:S05]  /*55a0*/  IMAD R2, R8.reuse, R0, R2 ;  /* 0x0000000008027224 */ /* 0x040fea00078e0202 */
[----:B------:R-:W-:Y:S01]  /*55b0*/  ISETP.GT.U32.AND P4, PT, R8, R2, PT ;  /* 0x000000020800720c */ /* 0x000fe20003f84070 */
[----:B--2---:R-:W-:Y:S01]  /*55c0*/  SYNCS.ARRIVE.TRANS64.RED.A1T0 RZ, [UR14], RZ ;  /* 0x000000ffffff79a7 */ /* 0x004fe2000810040e */
[----:B---3--:R-:W-:Y:S11]  /*55d0*/  LOP3.LUT P3, RZ, R22, 0x1, RZ, 0xc0, !PT ;  /* 0x0000000116ff7812 */ /* 0x008ff6000786c0ff */
[-C--:B------:R-:W-:Y:S04]  /*55e0*/  @!P4 IADD3 R2, PT, PT, R2, -R8.reuse, RZ ;  /* 0x800000080202c210 */ /* 0x080fe80007ffe0ff */
[----:B------:R-:W-:Y:S02]  /*55f0*/  ISETP.GE.U32.AND P5, PT, R2, R8, PT ;  /* 0x000000080200720c */ /* 0x000fe40003fa6070 */
[----:B------:R-:W-:Y:S02]  /*5600*/  @P3 MOV R11, R20 ;  /* 0x00000014000b3202 */ /* 0x000fe40000000f00 */
[----:B------:R-:W-:Y:S01]  /*5610*/  @P3 LOP3.LUT R10, R21, 0xffff, RZ, 0xc0, !PT ;  /* 0x0000ffff150a3812 */ /* 0x000fe200078ec0ff */
[----:B------:R-:W-:Y:S08]  /*5620*/  @!P0 BRA `(.L_x_99) ;  /* 0x0000000000a48947 */ /* 0x000ff00003800000 */
[-C--:B-1----:R-:W-:Y:S01]  /*5630*/  IMAD.HI.U32 R0, R24, R7.reuse, RZ ;  /* 0x0000000718007227 */ /* 0x082fe200078e00ff */
[----:B------:R-:W-:Y:S02]  /*5640*/  ISETP.NE.AND P0, PT, R6, 0x1, PT ;  /* 0x000000010600780c */ /* 0x000fe40003f05270 */
[----:B------:R-:W-:Y:S01]  /*5650*/  ISETP.NE.AND P2, PT, R40, 0x1, PT ;  /* 0x000000012800780c */ /* 0x000fe20003f45270 */
[----:B------:R-:W-:Y:S01]  /*5660*/  IMAD.HI.U32 R9, R25, R16, RZ ;  /* 0x0000001019097227 */ /* 0x000fe200078e00ff */
[----:B------:R-:W-:Y:S02]  /*5670*/  SHF.R.U32.HI R0, RZ, R18, R0 ;  /* 0x00000012ff007219 */ /* 0x000fe40000011600 */
[----:B------:R-:W-:Y:S01]  /*5680*/  ISETP.NE.AND P6, PT, R3, 0x1, PT ;  /* 0x000000010300780c */ /* 0x000fe20003fc5270 */
[----:B------:R-:W-:Y:S01]  /*5690*/  IMAD.HI.U32 R13, R10, R7, RZ ;  /* 0x000000070a0d7227 */ /* 0x000fe200078e00ff */
[----:B------:R-:W-:Y:S02]  /*56a0*/  SHF.R.U32.HI R9, RZ, R17, R9 ;  /* 0x00000011ff097219 */ /* 0x000fe40000011609 */
[----:B------:R-:W-:Y:S01]  /*56b0*/  SEL R0, R24, R0, !P0 ;  /* 0x0000000018007207 */ /* 0x000fe20004000000 */
[----:B------:R-:W-:Y:S01]  /*56c0*/  IMAD.HI.U32 R12, R11, R16, RZ ;  /* 0x000000100b0c7227 */ /* 0x000fe200078e00ff */
[----:B------:R-:W-:Y:S03]  /*56d0*/  SEL R9, R25, R9, !P6 ;  /* 0x0000000919097207 */ /* 0x000fe60007000000 */
[-C--:B------:R-:W-:Y:S01]  /*56e0*/  IMAD.HI.U32 R8, R0, R4.reuse, RZ ;  /* 0x0000000400087227 */ /* 0x080fe200078e00ff */
[----:B------:R-:W-:Y:S03]  /*56f0*/  SHF.R.U32.HI R12, RZ, R17, R12 ;  /* 0x00000011ff0c7219 */ /* 0x000fe6000001160c */
[----:B------:R-:W-:Y:S01]  /*5700*/  IMAD.HI.U32 R2, R9, R4, RZ ;  /* 0x0000000409027227 */ /* 0x000fe200078e00ff */
[-C--:B------:R-:W-:Y:S02]  /*5710*/  @P2 SHF.R.U32.HI R0, RZ, R5.reuse, R8 ;  /* 0x00000005ff002219 */ /* 0x080fe40000011608 */
[----:B------:R-:W-:Y:S02]  /*5720*/  SHF.R.U32.HI R8, RZ, R18, R13 ;  /* 0x00000012ff087219 */ /* 0x000fe4000001160d */
[----:B------:R-:W-:Y:S01]  /*5730*/  @P2 SHF.R.U32.HI R9, RZ, R5, R2 ;  /* 0x00000005ff092219 */ /* 0x000fe20000011602 */
[----:B------:R-:W-:Y:S01]  /*5740*/  IMAD R0, R40, R0, RZ ;  /* 0x0000000028007224 */ /* 0x000fe200078e02ff */
[----:B------:R-:W-:Y:S02]  /*5750*/  SEL R8, R10, R8, !P0 ;  /* 0x000000080a087207 */ /* 0x000fe40004000000 */
[----:B------:R-:W-:Y:S01]  /*5760*/  SEL R2, R11, R12, !P6 ;  /* 0x0000000c0b027207 */ /* 0x000fe20007000000 */
[----:B------:R-:W-:Y:S01]  /*5770*/  IMAD R12, R40, R9, RZ ;  /* 0x00000009280c7224 */ /* 0x000fe200078e02ff */
[C---:B------:R-:W-:Y:S01]  /*5780*/  ISETP.GE.AND P0, PT, R8.reuse, R0, PT ;  /* 0x000000000800720c */ /* 0x040fe20003f06270 */
[----:B------:R-:W-:Y:S03]  /*5790*/  IMAD.HI.U32 R0, R8, R4, RZ ;  /* 0x0000000408007227 */ /* 0x000fe600078e00ff */
[----:B------:R-:W-:Y:S02]  /*57a0*/  ISETP.GE.OR P0, PT, R2, R12, P0 ;  /* 0x0000000c0200720c */ /* 0x000fe40000706670 */
[-C--:B------:R-:W-:Y:S04]  /*57b0*/  SHF.R.U32.HI R0, RZ, R5.reuse, R0 ;  /* 0x00000005ff007219 */ /* 0x080fe80000011600 */
[----:B------:R-:W-:Y:S05]  /*57c0*/  SEL R13, R8, R0, !P2 ;  /* 0x00000000080d7207 */ /* 0x000fea0005000000 */
[----:B------:R-:W-:Y:S02]  /*57d0*/  IMAD.MOV R12, RZ, RZ, -R13 ;  /* 0x000000ffff0c7224 */ /* 0x000fe400078e0a0d */
[----:B------:R-:W-:Y:S04]  /*57e0*/  @!P0 IMAD.HI.U32 R0, R2, R4, RZ ;  /* 0x0000000402008227 */ /* 0x000fe800078e00ff */
[----:B------:R-:W-:Y:S01]  /*57f0*/  IMAD R12, R40, R12, R8 ;  /* 0x0000000c280c7224 */ /* 0x000fe200078e0208 */
[----:B------:R-:W-:Y:S04]  /*5800*/  @!P0 SHF.R.U32.HI R0, RZ, R5, R0 ;  /* 0x00000005ff008219 */ /* 0x000fe80000011600 */
[----:B------:R-:W-:Y:S04]  /*5810*/  @!P0 SEL R0, R2, R0, !P2 ;  /* 0x0000000002008207 */ /* 0x000fe80005000000 */
[----:B------:R-:W-:Y:S01]  /*5820*/  @!P0 IADD3 R13, PT, PT, R13, -R0, RZ ;  /* 0x800000000d0d8210 */ /* 0x000fe20007ffe0ff */
[----:B------:R-:W-:Y:S01]  /*5830*/  @!P0 IMAD R0, R9, R12, R0 ;  /* 0x0000000c09008224 */ /* 0x000fe200078e0200 */
[----:B------:R-:W-:Y:S01]  /*5840*/  IADD3 R9, PT, PT, -R8, RZ, RZ ;  /* 0x000000ff08097210 */ /* 0x000fe20007ffe1ff */
[--C-:B------:R-:W-:Y:S02]  /*5850*/  IMAD.MOV R12, RZ, RZ, -R2.reuse ;  /* 0x000000ffff0c7224 */ /* 0x100fe400078e0a02 */
[----:B------:R-:W-:Y:S02]  /*5860*/  @!P0 IMAD R8, R13, R40, R2 ;  /* 0x000000280d088224 */ /* 0x000fe400078e0202 */
[----:B------:R-:W-:Y:S02]  /*5870*/  @!P0 IMAD.MOV.U32 R2, RZ, RZ, R0 ;  /* 0x000000ffff028224 */ /* 0x000fe400078e0000 */
[----:B------:R-:W-:Y:S02]  /*5880*/  IMAD R11, R3, R12, R11 ;  /* 0x0000000c030b7224 */ /* 0x000fe400078e020b */
[----:B------:R-:W-:Y:S02]  /*5890*/  IMAD R10, R6, R9, R10 ;  /* 0x00000009060a7224 */ /* 0x000fe400078e020a */
[----:B------:R-:W-:Y:S02]  /*58a0*/  IMAD R11, R2, R3, R11 ;  /* 0x00000003020b7224 */ /* 0x000fe400078e020b */
[----:B------:R-:W-:Y:S02]  /*58b0*/  IMAD R10, R8, R6, R10 ;  /* 0x00000006080a7224 */ /* 0x000fe400078e020a */
.L_x_99:
[----:B------:R-:W-:Y:S05]  /*58c0*/  BRA.U UP2, `(.L_x_100) ;  /* 0x0000000102107547 */ /* 0x000fea000b800000 */
[----:B------:R-:W-:Y:S04]  /*58d0*/  MOV R2, UR22 ;  /* 0x0000001600027c02 */ /* 0x000fe80008000f00 */
[----:B------:R-:W-:Y:S04]  /*58e0*/  SHF.L.U32 R2, R2, 0x1f, RZ ;  /* 0x0000001f02027819 */ /* 0x000fe800000006ff */
[----:B------:R-:W2:Y:S02]  /*58f0*/  SYNCS.PHASECHK.TRANS64.TRYWAIT P0, [UR15+0x248], R2 ;  /* 0x00024802ff0075a7 */ /* 0x000ea4000800110f */
[----:B--2---:R-:W-:Y:S05]  /*5900*/  @!P0 BRA `(.L_x_101) ;  /* 0x0000004400bc8947 */ /* 0x004fea0003800000 */
.L_x_100:
[----:B------:R-:W-:Y:S01]  /*5910*/  R2UR UR8, R33 ;  /* 0x00000000210872ca */ /* 0x000fe200000e0000 */
[----:B------:R-:W-:Y:S01]  /*5920*/  @!P4 VIADD R34, R34, 0x1 ;  /* 0x000000012222c836 */ /* 0x000fe20000000000 */
[----:B------:R-:W-:Y:S01]  /*5930*/  ISETP.NE.AND P0, PT, R19, RZ, PT ;  /* 0x000000ff1300720c */ /* 0x000fe20003f05270 */
[----:B--2---:R-:W-:Y:S01]  /*5940*/  IMAD.MOV R0, RZ, RZ, -R32 ;  /* 0x000000ffff007224 */ /* 0x004fe200078e0a20 */
[----:B------:R-:W-:Y:S01]  /*5950*/  R2UR UR19, R15 ;  /* 0x000000000f1372ca */ /* 0x000fe200000e0000 */
[----:B------:R-:W-:Y:S01]  /*5960*/  @P5 VIADD R34, R34, 0x1 ;  /* 0x0000000122225836 */ /* 0x000fe20000000000 */
[----:B------:R-:W-:Y:S01]  /*5970*/  R2UR UR20, R32 ;  /* 0x00000000201472ca */ /* 0x000fe200000e0000 */
[----:B------:R-:W-:Y:S01]  /*5980*/  IMAD R14, R29, R0, R14 ;  /* 0x000000001d0e7224 */ /* 0x000fe200078e020e */
[----:B------:R-:W-:Y:S02]  /*5990*/  ISETP.NE.U32.AND P2, PT, RZ, UR4, PT ;  /* 0x00000004ff007c0c */ /* 0x000fe4000bf45070 */
[----:B------:R-:W-:Y:S02]  /*59a0*/  R2UR UR21, R34 ;  /* 0x00000000221572ca */ /* 0x000fe400000e0000 */
[----:B------:R-:W-:Y:S01]  /*59b0*/  R2UR UR18, R14 ;  /* 0x000000000e1272ca */ /* 0x000fe200000e0000 */
[----:B------:R-:W-:Y:S01]  /*59c0*/  UISETP.GE.AND UP4, UPT, UR8, URZ, UPT ;  /* 0x000000ff0800728c */ /* 0x000fe2000bf86270 */
[----:B------:R-:W-:Y:S01]  /*59d0*/  ISETP.NE.AND.EX P2, PT, RZ, UR5, PT, P2 ;  /* 0x00000005ff007c0c */ /* 0x000fe2000bf45320 */
[----:B------:R-:W-:Y:S01]  /*59e0*/  VOTEU.ALL UP2, P0 ;  /* 0x0000000000ff7886 */ /* 0x000fe20000040000 */
[----:B------:R-:W-:Y:S01]  /*59f0*/  SHF.L.U32 R14, R28, 0x1f, RZ ;  /* 0x0000001f1c0e7819 */ /* 0x000fe200000006ff */
[----:B------:R-:W-:Y:S07]  /*5a00*/  USHF.L.U32 UR19, UR19, 0x6, URZ ;  /* 0x0000000613137899 */ /* 0x000fee00080006ff */
[----:B------:R-:W-:Y:S02]  /*5a10*/  @!UP4 UIADD3 UR21, UPT, UPT, -UR21, URZ, URZ ;  /* 0x000000ff1515c290 */ /* 0x000fe4000fffe1ff */
[----:B------:R-:W-:Y:S02]  /*5a20*/  @!UP2 ULOP3.LUT UR21, URZ, UR7, URZ, 0x33, !UPT ;  /* 0x00000007ff15a292 */ /* 0x000fe4000f8e33ff */
[----:B------:R-:W-:Y:S04]  /*5a30*/  USHF.L.U32 UR18, UR18, 0x7, URZ ;  /* 0x0000000712127899 */ /* 0x000fe800080006ff */
[----:B------:R-:W-:Y:S05]  /*5a40*/  IMAD R0, RZ, RZ, -UR21 ;  /* 0x80000015ff007e24 */ /* 0x000fea000f8e02ff */
[----:B------:R-:W-:Y:S11]  /*5a50*/  R2UR UR8, R0 ;  /* 0x00000000000872ca */ /* 0x000ff600000e0000 */
[----:B------:R-:W-:Y:S02]  /*5a60*/  @!UPT UIADD3 URZ, UPT, UPT, URZ, URZ, URZ ;  /* 0x000000fffffff290 */ /* 0x000fe4000fffe0ff */
[----:B------:R-:W-:Y:S01]  /*5a70*/  UIMAD UR20, UR6, UR8, UR20 ;  /* 0x00000008061472a4 */ /* 0x000fe2000f8e0214 */
[----:B------:R-:W-:Y:S11]  /*5a80*/  BRA.U !UP3, `(.L_x_102) ;  /* 0x000000010b347547 */ /* 0x000ff6000b800000 */
[----:B------:R-:W-:Y:S01]  /*5a90*/  UPLOP3.LUT UP0, UPT, UPT, UPT, UP1, 0x80, 0x8 ;  /* 0x000000000008789c */ /* 0x000fe20003f0f010 */
[----:B------:R-:W-:Y:S02]  /*5aa0*/  HFMA2 R0, -RZ, RZ, 0, 5.9604644775390625e-08 ;  /* 0x00000001ff007431 */ /* 0x000fe400000001ff */
[----:B------:R-:W-:Y:S03]  /*5ab0*/  IMAD.MOV.U32 R98, RZ, RZ, 0x1 ;  /* 0x00000001ff627424 */ /* 0x000fe600078e00ff */
[----:B------:R-:W-:Y:S05]  /*5ac0*/  PLOP3.LUT P0, PT, PT, PT, UP0, 0x80, 0x8 ;  /* 0x000000000008781c */ /* 0x000fea0003f0f008 */
[----:B------:R-:W2:Y:S01]  /*5ad0*/  @UP0 LDCU.64 UR10, c[0x0][0x888] ;  /* 0x00011100ff0a07ac */ /* 0x000ea20008000a00 */
[----:B------:R-:W-:Y:S07]  /*5ae0*/  @UP0 UIMAD UR8, UR45, UR4, URZ ;  /* 0x000000042d0802a4 */ /* 0x000fee000f8e02ff */
[----:B------:R-:W-:Y:S01]  /*5af0*/  @!P0 PRMT R98, R0, 0x7610, R98 ;  /* 0x0000761000628816 */ /* 0x000fe20000000062 */
[----:B--2---:R-:W-:Y:S03]  /*5b00*/  @UP0 UIMAD.WIDE UR10, UR8, 0x4, UR10 ;  /* 0x00000004080a08a5 */ /* 0x004fe6000f8e020a */
[----:B------:R-:W2:Y:S03]  /*5b10*/  @!UP0 LDCU UR8, c[0x0][0x880] ;  /* 0x00011000ff0887ac */ /* 0x000ea60008000800 */
[----:B------:R-:W-:Y:S01]  /*5b20*/  IMAD.U32 R8, RZ, RZ, UR10 ;  /* 0x0000000aff087e24 */ /* 0x000fe2000f8e00ff */
[----:B------:R-:W-:Y:S05]  /*5b30*/  MOV R9, UR11 ;  /* 0x0000000b00097c02 */ /* 0x000fea0008000f00 */
[----:B-----5:R3:W5:Y:S02]  /*5b40*/  @P0 LDG.E R49, desc[UR46][R8.64] ;  /* 0x0000002e08310981 */ /* 0x020764000c1e1900 */
[----:B--23--:R-:W-:Y:S07]  /*5b50*/  @!P0 IMAD.U32 R49, RZ, RZ, UR8 ;  /* 0x00000008ff318e24 */ /* 0x00cfee000f8e00ff */
.L_x_102:
[----:B-----5:R-:W-:Y:S01]  /*5b60*/  @!P2 FSETP.EQ.AND P0, PT, R49, RZ, PT ;  /* 0x000000ff3100a20b */ /* 0x020fe20003f02000 */
[----:B------:R-:W-:Y:S01]  /*5b70*/  @!UPT UIADD3 URZ, UPT, UPT, URZ, URZ, URZ ;  /* 0x000000fffffff290 */ /* 0x000fe2000fffe0ff */
[----:B------:R-:W-:Y:S11]  /*5b80*/  @!P2 BRA `(.L_x_103) ;  /* 0x000000000014a947 */ /* 0x000ff60003800000 */
[----:B------:R-:W-:Y:S02]  /*5b90*/  LOP3.LUT P2, RZ, R98, 0xff, RZ, 0xc0, !PT ;  /* 0x000000ff62ff7812 */ /* 0x000fe4000784c0ff */
[----:B------:R-:W-:Y:S04]  /*5ba0*/  PLOP3.LUT P0, PT, PT, PT, UP0, 0x80, 0x8 ;  /* 0x000000000008781c */ /* 0x000fe80003f0f008 */
[----:B------:R-:W-:Y:S07]  /*5bb0*/  PLOP3.LUT P0, PT, P0, PT, PT, 0x8, 0x80 ;  /* 0x000000000080781c */ /* 0x000fee000070e170 */
[----:B------:R-:W-:Y:S11]  /*5bc0*/  @P2 FSETP.EQ.AND P0, PT, R49, RZ, PT ;  /* 0x000000ff3100220b */ /* 0x000ff60003f02000 */
[----:B------:R-:W-:Y:S02]  /*5bd0*/  @!UPT UIADD3 URZ, UPT, UPT, URZ, URZ, URZ ;  /* 0x000000fffffff290 */ /* 0x000fe4000fffe0ff */
.L_x_103:
[----:B------:R-:W2:Y:S01]  /*5be0*/  SYNCS.PHASECHK.TRANS64.TRYWAIT P2, [UR15+0x230], R14 ;  /* 0x0002300eff0075a7 */ /* 0x000ea2000804110f */
[----:B------:R-:W-:Y:S04]  /*5bf0*/  ELECT P4, URZ, PT ;  /* 0x0000000000ff782f */ /* 0x000fe80003880000 */
[----:B------:R-:W-:Y:S11]  /*5c00*/  PLOP3.LUT P4, PT, P0, P4, PT, 0xf2, 0x2f ;  /* 0x00000000002f781c */ /* 0x000ff60000789e72 */
[----:B------:R-:W-:Y:S02]  /*5c10*/  @!UPT UIADD3 URZ, UPT, UPT, URZ, URZ, URZ ;  /* 0x000000fffffff290 */ /* 0x000fe4000fffe0ff */
[----:B-1----:R-:W-:Y:S05]  /*5c20*/  @!P4 IADD3 R8, P0, PT, R30, 0x580, RZ ;  /* 0x000005801e08c810 */ /* 0x002fea0007f1e0ff */
[----:B------:R-:W-:Y:S01]  /*5c30*/  @!P4 IMAD.X R2, RZ, RZ, R31, P0 ;  /* 0x000000ffff02c224 */ /* 0x000fe200000e061f */
[----:B--2---:R-:W-:Y:S07]  /*5c40*/  @!P2 BRA `(.L_x_104) ;  /* 0x000000440004a947 */ /* 0x004fee0003800000 */
.L_x_223:
[----:B------:R-:W2:Y:S01]  /*5c50*/  LDC.64 R12, c[0x0][0xb18] ;  /* 0x0002c600ff0c7b82 */ /* 0x000ea20000000a00 */
[----:B------:R-:W-:Y:S01]  /*5c60*/  @!P4 R2UR UR8, R2 ;  /* 0x000000000208c2ca */ /* 0x000fe200000e0000 */
[----:B------:R-:W-:Y:S01]  /*5c70*/  VOTEU.ALL UP2, P4 ;  /* 0x0000000000ff7886 */ /* 0x000fe20002040000 */
[----:B------:R-:W-:Y:S01]  /*5c80*/  @!P4 R2UR UR9, R8 ;  /* 0x000000000809c2ca */ /* 0x000fe200000e0000 */
[----:B-1----:R-:W-:Y:S01]  /*5c90*/  @!P4 IMAD.MOV.U32 R0, RZ, RZ, 0x1000 ;  /* 0x00001000ff00c424 */ /* 0x002fe200078e00ff */
[----:B------:R-:W-:Y:S03]  /*5ca0*/  UMOV UR10, 0x0 ;  /* 0x00000000000a7882 */ /* 0x000fe60000000000 */
[----:B------:R-:W1:Y:S01]  /*5cb0*/  @!P1 LDC R2, c[0x0][0xb0c] ;  /* 0x0002c300ff029b82 */ /* 0x000e620000000800 */
[----:B------:R-:W-:Y:S01]  /*5cc0*/  @!UP2 UIADD3 UR16, UPT, UPT, UR15, 0x400, URZ ;  /* 0x000004000f10a890 */ /* 0x000fe2000fffe0ff */
[----:B------:R-:W-:Y:S01]  /*5cd0*/  @P3 SHF.R.U32.HI R20, RZ, 0x10, R21 ;  /* 0x00000010ff143819 */ /* 0x000fe20000011615 */
[----:B------:R-:W-:Y:S01]  /*5ce0*/  VOTEU.ALL UP2, P4 ;  /* 0x0000000000ff7886 */ /* 0x000fe20002040000 */
[----:B------:R-:W-:Y:S02]  /*5cf0*/  UMOV UR11, 0x10000000 ;  /* 0x10000000000b7882 */ /* 0x000fe40000000000 */
[----:B------:R-:W-:Y:S01]  /*5d00*/  @P3 R2UR UR45, R20 ;  /* 0x00000000142d32ca */ /* 0x000fe200000e0000 */
[----:B------:R-:W-:Y:S02]  /*5d10*/  IMAD.U32 R9, RZ, RZ, UR8 ;  /* 0x00000008ff097e24 */ /* 0x000fe4000f8e00ff */
[----:B------:R-:W-:Y:S03]  /*5d20*/  IMAD.U32 R8, RZ, RZ, UR9 ;  /* 0x00000009ff087e24 */ /* 0x000fe6000f8e00ff */
[----:B------:R-:W-:Y:S02]  /*5d30*/  @!P4 R2UR UR13, R9 ;  /* 0x00000000090dc2ca */ /* 0x000fe400000e0000 */
[----:B------:R-:W-:Y:S02]  /*5d40*/  @!P4 R2UR UR12, R8 ;  /* 0x00000000080cc2ca */ /* 0x000fe400000e0000 */
[----:B------:R-:W3:Y:S11]  /*5d50*/  LDC.64 R8, c[0x0][0xb10] ;  /* 0x0002c400ff087b82 */ /* 0x000ef60000000a00 */
[----:B------:R4:W-:Y:S01]  /*5d60*/  @!UP2 UTMALDG.4D [UR16], [UR12], desc[UR10] ;  /* 0x00000a100c00a5b4 */ /* 0x0009e20008019000 */
[----:B------:R5:W-:Y:S01]  /*5d70*/  @!P4 SYNCS.ARRIVE.TRANS64.RED.A0TR RZ, [UR15+0x220], R0 ;  /* 0x00022000ffffc9a7 */ /* 0x000be2000830040f */
[C---:B---3--:R-:W-:Y:S01]  /*5d80*/  @!P1 IMAD.HI.U32 R8, R11.reuse, R8, RZ ;  /* 0x000000080b089227 */ /* 0x048fe200078e00ff */
[----:B--2---:R-:W-:Y:S02]  /*5d90*/  @!P1 ISETP.NE.AND P0, PT, R12, 0x1, PT ;  /* 0x000000010c00980c */ /* 0x004fe40003f05270 */
[----:B-1----:R-:W-:Y:S01]  /*5da0*/  @!P1 ISETP.NE.AND P2, PT, R2, 0x1, PT ;  /* 0x000000010200980c */ /* 0x002fe20003f45270 */
[----:B------:R-:W-:Y:S01]  /*5db0*/  SYNCS.ARRIVE.TRANS64.RED.A1T0 RZ, [UR48], RZ ;  /* 0x000000ffffff79a7 */ /* 0x000fe20008100430 */
[C---:B------:R-:W-:Y:S01]  /*5dc0*/  @!P1 IMAD.HI.U32 R13, R10.reuse, R13, RZ ;  /* 0x0000000d0a0d9227 */ /* 0x040fe200078e00ff */
[----:B------:R-:W-:Y:S04]  /*5dd0*/  @!P1 SHF.R.U32.HI R8, RZ, R9, R8 ;  /* 0x00000009ff089219 */ /* 0x000fe80000011608 */
[----:B------:R-:W-:Y:S01]  /*5de0*/  @!P1 SEL R8, R11, R8, !P2 ;  /* 0x000000080b089207 */ /* 0x000fe20005000000 */
[----:B------:R-:W1:Y:S01]  /*5df0*/  SYNCS.PHASECHK.TRANS64.TRYWAIT P5, [UR15+0x238], R14 ;  /* 0x0002380eff0075a7 */ /* 0x000e6200080a110f */
[----:B-----5:R-:W2:Y:S02]  /*5e00*/  @!P1 LDC R0, c[0x0][0xb20] ;  /* 0x0002c800ff009b82 */ /* 0x020ea40000000800 */
[----:B--2---:R-:W-:Y:S04]  /*5e10*/  @!P1 SHF.R.U32.HI R0, RZ, R0, R13 ;  /* 0x00000000ff009219 */ /* 0x004fe8000001160d */
[----:B------:R-:W-:Y:S05]  /*5e20*/  @!P1 SEL R9, R10, R0, !P0 ;  /* 0x000000000a099207 */ /* 0x000fea0004000000 */
[----:B------:R-:W-:Y:S02]  /*5e30*/  @!P1 IMAD.IADD R0, R9, 0x1, -R8 ;  /* 0x0000000109009824 */ /* 0x000fe400078e0a08 */
[----:B------:R-:W-:Y:S02]  /*5e40*/  @!P1 IMAD.IADD R8, R8, 0x1, -R9 ;  /* 0x0000000108089824 */ /* 0x000fe400078e0a09 */
[----:B------:R-:W-:Y:S02]  /*5e50*/  @!P1 IMAD R11, R0, R2, R11 ;  /* 0x00000002000b9224 */ /* 0x000fe400078e020b */
[----:B------:R-:W-:Y:S01]  /*5e60*/  @!P1 IMAD R10, R8, R12, R10 ;  /* 0x0000000c080a9224 */ /* 0x000fe200078e020a */
[----:B-1--4-:R-:W-:Y:S06]  /*5e70*/  @!P5 BRA `(.L_x_105) ;  /* 0x000000400090d947 */ /* 0x012fec0003800000 */
.L_x_225:
[----:B------:R-:W-:Y:S01]  /*5e80*/  @!P4 IADD3 R2, P0, PT, R30, 0x580, RZ ;  /* 0x000005801e02c810 */ /* 0x000fe20007f1e0ff */
[----:B------:R-:W-:Y:S01]  /*5e90*/  VOTEU.ALL UP2, P4 ;  /* 0x0000000000ff7886 */ /* 0x000fe20002040000 */
[----:B------:R-:W-:Y:S01]  /*5ea0*/  UMOV UR26, 0x0 ;  /* 0x00000000001a7882 */ /* 0x000fe20000000000 */
[----:B------:R-:W-:Y:S01]  /*5eb0*/  UMOV UR27, 0x10000000 ;  /* 0x10000000001b7882 */ /* 0x000fe20000000000 */
[----:B------:R-:W-:Y:S01]  /*5ec0*/  @!P4 R2UR UR9, R2 ;  /* 0x000000000209c2ca */ /* 0x000fe200000e0000 */
[----:B-1----:R-:W-:Y:S01]  /*5ed0*/  @!P4 IMAD.X R0, RZ, RZ, R31, P0 ;  /* 0x000000ffff00c224 */ /* 0x002fe200000e061f */
[----:B------:R-:W-:Y:S01]  /*5ee0*/  @!UP2 UIADD3 UR10, UPT, UPT, UR18, 0x40, URZ ;  /* 0x00000040120aa890 */ /* 0x000fe2000fffe0ff */
[----:B------:R-:W-:Y:S01]  /*5ef0*/  LOP3.LUT R28, R28, 0x1, RZ, 0x3c, !PT ;  /* 0x000000011c1c7812 */ /* 0x000fe200078e3cff */
[----:B------:R-:W-:Y:S01]  /*5f00*/  UMOV UR11, UR19 ;  /* 0x00000013000b7c82 */ /* 0x000fe20008000000 */
[----:B------:R-:W-:Y:S01]  /*5f10*/  UMOV UR12, UR20 ;  /* 0x00000014000c7c82 */ /* 0x000fe20008000000 */
[----:B------:R-:W-:Y:S01]  /*5f20*/  @!P4 R2UR UR8, R0 ;  /* 0x000000000008c2ca */ /* 0x000fe200000e0000 */
[----:B------:R-:W-:Y:S01]  /*5f30*/  UMOV UR13, UR21 ;  /* 0x00000015000d7c82 */ /* 0x000fe20008000000 */
[----:B------:R-:W-:Y:S01]  /*5f40*/  LOP3.LUT R27, R27, 0x1, RZ, 0x3c, !PT ;  /* 0x000000011b1b7812 */ /* 0x000fe200078e3cff */
[----:B------:R-:W-:Y:S02]  /*5f50*/  IMAD.IADD R14, R10, 0x1, R96 ;  /* 0x000000010a0e7824 */ /* 0x000fe400078e0260 */
[----:B------:R-:W-:Y:S02]  /*5f60*/  IMAD.IADD R15, R11, 0x1, R97 ;  /* 0x000000010b0f7824 */ /* 0x000fe400078e0261 */
[----:B------:R-:W-:Y:S01]  /*5f70*/  IMAD.U32 R8, RZ, RZ, UR9 ;  /* 0x00000009ff087e24 */ /* 0x000fe2000f8e00ff */
[----:B------:R-:W-:Y:S04]  /*5f80*/  @!UP2 UIADD3 UR9, UPT, UPT, UR15, 0x228, URZ ;  /* 0x000002280f09a890 */ /* 0x000fe8000fffe0ff */
[----:B------:R-:W-:Y:S01]  /*5f90*/  @!P4 R2UR UR24, R8 ;  /* 0x000000000818c2ca */ /* 0x000fe200000e0000 */
[----:B------:R-:W-:Y:S01]  /*5fa0*/  IMAD.U32 R9, RZ, RZ, UR8 ;  /* 0x00000008ff097e24 */ /* 0x000fe2000f8e00ff */
[----:B------:R-:W-:Y:S01]  /*5fb0*/  @!UP2 UIADD3 UR8, UPT, UPT, UR15, 0x1400, URZ ;  /* 0x000014000f08a890 */ /* 0x000fe2000fffe0ff */
[----:B------:R-:W-:Y:S03]  /*5fc0*/  VOTEU.ALL UP2, P4 ;  /* 0x0000000000ff7886 */ /* 0x000fe60002040000 */
[----:B------:R-:W-:Y:S11]  /*5fd0*/  @!P4 R2UR UR25, R9 ;  /* 0x000000000919c2ca */ /* 0x000ff600000e0000 */
[----:B------:R-:W-:Y:S02]  /*5fe0*/  @!UPT UIADD3 URZ, UPT, UPT, URZ, URZ, URZ ;  /* 0x000000fffffff290 */ /* 0x000fe4000fffe0ff */
[----:B------:R3:W-:Y:S01]  /*5ff0*/  @!UP2 UTMALDG.4D [UR8], [UR24], desc[UR26] ;  /* 0x00001a081800a5b4 */ /* 0x0007e20008019000 */
[----:B------:R3:W-:Y:S01]  /*6000*/  @!P4 SYNCS.ARRIVE.TRANS64.RED.A0TR RZ, [UR15+0x228], R26 ;  /* 0x0002281affffc9a7 */ /* 0x0007e2000830040f */
[----:B------:R-:W-:Y:S01]  /*6010*/  UPLOP3.LUT UP2, UPT, UPT, UPT, UPT, 0x80, 0x8 ;  /* 0x000000000008789c */ /* 0x000fe20003f4f070 */
[----:B------:R-:W-:Y:S01]  /*6020*/  SYNCS.ARRIVE.TRANS64.RED.A1T0 RZ, [UR23], RZ ;  /* 0x000000ffffff79a7 */ /* 0x000fe20008100417 */
[----:B------:R-:W-:Y:S09]  /*6030*/  @P3 BRA `(.L_x_106) ;  /* 0xfffffff000943947 */ /* 0x000ff2000383ffff */
[----:B------:R-:W-:-:S04]  /*6040*/  SHF.L.U32 R2, R28, 0x1f, RZ ;  /* 0x0000001f1c027819 */ /* 0x000fc800000006ff */
[----:B------:R-:W1:Y:S02]  /*6050*/  SYNCS.PHASECHK.TRANS64.TRYWAIT P0, [UR15+0x230], R2 ;  /* 0x00023002ff0075a7 */ /* 0x000e64000800110f */
[----:B-1----:R-:W-:Y:S05]  /*6060*/  @!P0 BRA `(.L_x_107) ;  /* 0x00000040002c8947 */ /* 0x002fea0003800000 */
.L_x_227:
[----:B-1----:R-:W-:-:S07]  /*6070*/  MOV R0, UR15 ;  /* 0x0000000f00007c02 */ /* 0x002fce0008000f00 */
.L_x_108:
[----:B-1----:R-:W-:-:S04]  /*6080*/  SHF.L.U32 R2, R28, 0x1f, RZ ;  /* 0x0000001f1c027819 */ /* 0x002fc800000006ff */
[----:B------:R1:W2:Y:S03]  /*6090*/  SYNCS.PHASECHK.TRANS64.TRYWAIT P0, [R0+URZ+0x238], R2 ;  /* 0x00023802000075a7 */ /* 0x0002a600080011ff */
[----:B--2---:R-:W-:Y:S05]  /*60a0*/  @!P0 NANOSLEEP.SYNCS 0x989680 ;  /* 0x009896800000895d */ /* 0x004fea0003900000 */
[----:B------:R-:W2:Y:S02]  /*60b0*/  @!P0 SYNCS.PHASECHK.TRANS64 P0, [R0+URZ+0x238], R2 ;  /* 0x00023802000085a7 */ /* 0x000ea400080010ff */
[----:B--23--:R-:W-:Y:S05]  /*60c0*/  @P0 EXIT ;  /* 0x000000000000094d */ /* 0x00cfea0003800000 */
[----:B------:R-:W-:Y:S05]  /*60d0*/  BRA `(.L_x_108) ;  /* 0xfffffffc00e87947 */ /* 0x000fea000383ffff */
.L_x_97:
[----:B------:R-:W-:-:S06]  /*60e0*/  UISETP.GE.AND UP1, UPT, UR4, 0x4, UPT ;  /* 0x000000040400788c */ /* 0x000fcc000bf26270 */
[----:B------:R-:W-:-:S13]  /*60f0*/  PLOP3.LUT P0, PT, PT, PT, UP1, 0x80, 0x8 ;  /* 0x000000000008781c */ /* 0x000fda0003f0f018 */
[----:B-1----:R-:W-:Y:S05]  /*6100*/  @!P0 EXIT ;  /* 0x000000000000894d */ /* 0x002fea0003800000 */
[----:B------:R-:W-:Y:S01]  /*6110*/  BAR.SYNC.DEFER_BLOCKING 0x6, 0xa0 ;  /* 0x0182800000007b1d */ /* 0x000fe20000010000 */
[C---:B------:R-:W-:Y:S01]  /*6120*/  IMAD.SHL.U32 R4, R108.reuse, 0x40, RZ ;  /* 0x000000406c047824 */ /* 0x040fe200078e00ff */
[----:B------:R-:W-:Y:S01]  /*6130*/  SHF.R.S32.HI R6, RZ, 0x1f, R111 ;  /* 0x0000001fff067819 */ /* 0x000fe2000001146f */
[C---:B------:R-:W-:Y:S01]  /*6140*/  IMAD.SHL.U32 R107, R108.reuse, 0x20, RZ ;  /* 0x000000206c6b7824 */ /* 0x040fe200078e00ff */
[C---:B------:R-:W-:Y:S01]  /*6150*/  LOP3.LUT R109, R108.reuse, 0x60, RZ, 0xc0, !PT ;  /* 0x000000606c6d7812 */ /* 0x040fe200078ec0ff */
[----:B------:R-:W-:Y:S01]  /*6160*/  IMAD.SHL.U32 R5, R108, 0x2, RZ ;  /* 0x000000026c057824 */ /* 0x000fe200078e00ff */
[----:B------:R-:W-:Y:S02]  /*6170*/  UMOV UR51, 0x400 ;  /* 0x0000040000337882 */ /* 0x000fe40000000000 */
[----:B------:R-:W1:Y:S01]  /*6180*/  LDC R102, c[0x0][0x370] ;  /* 0x0000dc00ff667b82 */ /* 0x000e620000000800 */
[----:B------:R-:W-:Y:S01]  /*6190*/  ULEA UR51, UR48, UR51, 0x18 ;  /* 0x0000003330337291 */ /* 0x000fe2000f8ec0ff */
[----:B------:R-:W-:Y:S01]  /*61a0*/  LOP3.LUT R0, R4, 0x180, RZ, 0xc0, !PT ;  /* 0x0000018004007812 */ /* 0x000fe200078ec0ff */
[----:B------:R-:W-:Y:S01]  /*61b0*/  IMAD.U32 R46, R108, 0x10000, RZ ;  /* 0x000100006c2e7824 */ /* 0x000fe200078e00ff */
[----:B------:R-:W-:Y:S01]  /*61c0*/  LOP3.LUT R107, R107, 0xc00, RZ, 0xc0, !PT ;  /* 0x00000c006b6b7812 */ /* 0x000fe200078ec0ff */
[----:B------:R-:W-:Y:S01]  /*61d0*/  UIADD3 UR4, UPT, UPT, UR51, 0x2400, URZ ;  /* 0x0000240033047890 */ /* 0x000fe2000fffe0ff */
[----:B------:R-:W-:Y:S01]  /*61e0*/  LOP3.LUT R5, R0, 0x20, R5, 0xf8, !PT ;  /* 0x0000002000057812 */ /* 0x000fe200078ef805 */
[C---:B------:R-:W-:Y:S01]  /*61f0*/  IMAD.SHL.U32 R0, R108.reuse, 0x8, RZ ;  /* 0x000000086c007824 */ /* 0x040fe200078e00ff */
[----:B------:R-:W2:Y:S01]  /*6200*/  LDC R42, c[0x0][0xb0c] ;  /* 0x0002c300ff2a7b82 */ /* 0x000ea20000000800 */
[----:B------:R-:W-:Y:S01]  /*6210*/  LOP3.LUT R107, R107, 0x40, R4, 0xf8, !PT ;  /* 0x000000406b6b7812 */ /* 0x000fe200078ef804 */
[----:B------:R-:W-:Y:S01]  /*6220*/  IMAD.MOV.U32 R45, RZ, RZ, RZ ;  /* 0x000000ffff2d7224 */ /* 0x000fe200078e00ff */
[----:B------:R-:W-:Y:S01]  /*6230*/  LOP3.LUT R108, R108, 0x2, RZ, 0xc0, !PT ;  /* 0x000000026c6c7812 */ /* 0x000fe200078ec0ff */
[----:B------:R-:W-:Y:S01]  /*6240*/  IMAD.MOV.U32 R106, RZ, RZ, RZ ;  /* 0x000000ffff6a7224 */ /* 0x000fe200078e00ff */
[----:B------:R-:W-:-:S02]  /*6250*/  LEA.HI R111, R6, R111, RZ, 0x7 ;  /* 0x0000006f066f7211 */ /* 0x000fc400078f38ff */
[----:B------:R-:W-:Y:S02]  /*6260*/  CS2R R104, SRZ ;  /* 0x0000000000687805 */ /* 0x000fe4000001ff00 */
[----:B------:R-:W-:Y:S01]  /*6270*/  LOP3.LUT R0, R5, 0x30, R0, 0x78, !PT ;  /* 0x0000003005007812 */ /* 0x000fe200078e7800 */
[----:B------:R-:W3:Y:S01]  /*6280*/  LDC R100, c[0x0][0xb20] ;  /* 0x0002c800ff647b82 */ /* 0x000ee20000000800 */
[----:B------:R-:W4:Y:S01]  /*6290*/  LDS R2, [UR51+0x2a0] ;  /* 0x0002a033ff027984 */ /* 0x000f220008000800 */
[----:B------:R-:W-:Y:S01]  /*62a0*/  LOP3.LUT R107, R107, 0x200, R4, 0xf8, !PT ;  /* 0x000002006b6b7812 */ /* 0x000fe200078ef804 */
[----:B------:R-:W-:Y:S01]  /*62b0*/  IMAD.MOV.U32 R103, RZ, RZ, RZ ;  /* 0x000000ffff677224 */ /* 0x000fe200078e00ff */
[----:B------:R-:W-:Y:S01]  /*62c0*/  LOP3.LUT R46, R46, 0x600000, RZ, 0xc0, !PT ;  /* 0x006000002e2e7812 */ /* 0x000fe200078ec0ff */
[----:B------:R-:W-:Y:S01]  /*62d0*/  IMAD.MOV R112, RZ, RZ, -R108 ;  /* 0x000000ffff707224 */ /* 0x000fe200078e0a6c */
[----:B------:R-:W-:Y:S01]  /*62e0*/  LOP3.LUT R107, R107, R0, RZ, 0xfc, !PT ;  /* 0x000000006b6b7212 */ /* 0x000fe200078efcff */
[----:B------:R-:W-:Y:S01]  /*62f0*/  IMAD.U32 R113, RZ, RZ, UR4 ;  /* 0x00000004ff717e24 */ /* 0x000fe2000f8e00ff */
[----:B------:R-:W1:Y:S01]  /*6300*/  LDC R41, c[0x0][0xb30] ;  /* 0x0002cc00ff297b82 */ /* 0x000e620000000800 */
[----:B------:R-:W-:Y:S01]  /*6310*/  SHF.R.S32.HI R111, RZ, 0x7, R111 ;  /* 0x00000007ff6f7819 */ /* 0x000fe2000001146f */
[----:B------:R-:W1:Y:S01]  /*6320*/  LDCU.64 UR54, c[0x0][0x348] ;  /* 0x00006900ff3677ac */ /* 0x000e620008000a00 */
[----:B------:R-:W1:Y:S05]  /*6330*/  LDCU.64 UR36, c[0x0][0x888] ;  /* 0x00011100ff2477ac */ /* 0x000e6a0008000a00 */
[----:B------:R-:W1:Y:S01]  /*6340*/  LDC R99, c[0x0][0x388] ;  /* 0x0000e200ff637b82 */ /* 0x000e620000000800 */
[----:B------:R-:W1:Y:S01]  /*6350*/  LDCU.64 UR38, c[0x0][0x890] ;  /* 0x00011200ff2677ac */ /* 0x000e620008000a00 */
[----:B------:R-:W-:-:S06]  /*6360*/  UIADD3 UR50, UPT, UPT, UR51, 0x400, URZ ;  /* 0x0000040033327890 */ /* 0x000fcc000fffe0ff */
[----:B------:R-:W1:Y:S08]  /*6370*/  LDC.64 R94, c[0x0][0xb10] ;  /* 0x0002c400ff5e7b82 */ /* 0x000e700000000a00 */
[----:B------:R-:W1:Y:S08]  /*6380*/  LDC.64 R38, c[0x0][0xb18] ;  /* 0x0002c600ff267b82 */ /* 0x000e700000000a00 */
[----:B------:R-:W1:Y:S01]  /*6390*/  LDC.64 R36, c[0x0][0xb28] ;  /* 0x0002ca00ff247b82 */ /* 0x000e620000000a00 */
[C---:B----4-:R-:W-:Y:S01]  /*63a0*/  VIADD R3, R2.reuse, 0x80 ;  /* 0x0000008002037836 */ /* 0x050fe20000000000 */
[----:B------:R-:W-:-:S04]  /*63b0*/  LOP3.LUT R2, R2, 0xffff, RZ, 0xc0, !PT ;  /* 0x0000ffff02027812 */ /* 0x000fc800078ec0ff */
[----:B------:R-:W-:Y:S02]  /*63c0*/  LOP3.LUT R3, R3, 0xffff, RZ, 0xc0, !PT ;  /* 0x0000ffff03037812 */ /* 0x000fe400078ec0ff */
[----:B------:R-:W4:Y:S03]  /*63d0*/  LDC.64 R92, c[0x0][0x8b0] ;  /* 0x00022c00ff5c7b82 */ /* 0x000f260000000a00 */
[----:B------:R1:W-:Y:S05]  /*63e0*/  STL.64 [R1], R2 ;  /* 0x0000000201007387 */ /* 0x0003ea0000100a00 */
[----:B------:R-:W1:Y:S08]  /*63f0*/  LDC.64 R82, c[0x0][0x8a8] ;  /* 0x00022a00ff527b82 */ /* 0x000e700000000a00 */
[----:B--23--:R-:W1:Y:S02]  /*6400*/  LDC R101, c[0x0][0x374] ;  /* 0x0000dd00ff657b82 */ /* 0x00ce640000000800 */
.L_x_135:
[----:B-1----:R-:W-:Y:S04]  /*6410*/  SHF.L.U32 R2, R105, 0x1f, RZ ;  /* 0x0000001f69027819 */ /* 0x002fe800000006ff */
[----:B------:R-:W1:Y:S02]  /*6420*/  SYNCS.PHASECHK.TRANS64.TRYWAIT P0, [UR51+0x250], R2 ;  /* 0x00025002ff0075a7 */ /* 0x000e640008001133 */
[----:B-1----:R-:W-:Y:S05]  /*6430*/  @!P0 BRA `(.L_x_109) ;  /* 0x0000003c00508947 */ /* 0x002fea0003800000 */
.L_x_229:
[----:B------:R-:W2:Y:S01]  /*6440*/  LDS.128 R8, [UR51+0x290] ;  /* 0x00029033ff087984 */ /* 0x000ea20008000c00 */
[----:B------:R-:W-:Y:S01]  /*6450*/  UIADD3 UR4, UPT, UPT, UR51, 0x258, URZ ;  /* 0x0000025833047890 */ /* 0x000fe2000fffe0ff */
[----:B-1----:R-:W-:Y:S01]  /*6460*/  IMAD R0, R45, 0x4, R1 ;  /* 0x000000042d007824 */ /* 0x002fe200078e0201 */
[-C--:B------:R-:W-:Y:S02]  /*6470*/  IABS R5, R111.reuse ;  /* 0x0000006f00057213 */ /* 0x080fe40000000000 */
[----:B------:R-:W-:Y:S01]  /*6480*/  UPRMT UR4, URZ, 0x654, UR4 ;  /* 0x00000654ff047896 */ /* 0x000fe20008000004 */
[----:B------:R-:W-:Y:S01]  /*6490*/  IABS R2, R111 ;  /* 0x0000006f00027213 */ /* 0x000fe20000000000 */
[----:B------:R-:W1:Y:S01]  /*64a0*/  I2F.RP R6, R5 ;  /* 0x0000000500067306 */ /* 0x000e620000209400 */
[----:B------:R-:W-:Y:S01]  /*64b0*/  @!PT LDS RZ, [RZ] ;  /* 0x00000000fffff984 */ /* 0x000fe20000000800 */
[----:B------:R-:W-:Y:S01]  /*64c0*/  @!PT LDS RZ, [RZ] ;  /* 0x00000000fffff984 */ /* 0x000fe20000000800 */
[----:B------:R-:W-:Y:S01]  /*64d0*/  @!PT LDS RZ, [RZ] ;  /* 0x00000000fffff984 */ /* 0x000fe20000000800 */
[----:B------:R-:W-:Y:S01]  /*64e0*/  @!PT LDS RZ, [RZ] ;  /* 0x00000000fffff984 */ /* 0x000fe20000000800 */
[----:B------:R3:W-:Y:S06]  /*64f0*/  MEMBAR.ALL.CTA ;  /* 0x0000000000007992 */ /* 0x0007ec0000008000 */
[----:B---3--:R-:W3:Y:S01]  /*6500*/  FENCE.VIEW.ASYNC.S ;  /* 0x00000000000073c6 */ /* 0x008ee20000000000 */
[----:B------:R-:W-:Y:S02]  /*6510*/  IABS R3, R14 ;  /* 0x0000000e00037213 */ /* 0x000fe40000000000 */
[----:B------:R-:W-:Y:S01]  /*6520*/  IADD3 R2, PT, PT, RZ, -R2, RZ ;  /* 0x80000002ff027210 */ /* 0x000fe20007ffe0ff */
[----:B---3--:R-:W-:Y:S04]  /*6530*/  SYNCS.ARRIVE.TRANS64.RED.A1T0 RZ, [UR4], RZ ;  /* 0x000000ffffff79a7 */ /* 0x008fe80008100404 */
[----:B------:R3:W5:Y:S01]  /*6540*/  LDL R16, [R0] ;  /* 0x0000000000107983 */ /* 0x0007620000100800 */
[----:B--2---:R-:W-:Y:S01]  /*6550*/  LOP3.LUT P5, RZ, R10, 0x1, RZ, 0xc0, !PT ;  /* 0x000000010aff7812 */ /* 0x004fe200078ac0ff */
[----:B-1----:R-:W1:Y:S03]  /*6560*/  MUFU.RCP R6, R6 ;  /* 0x0000000600067308 */ /* 0x002e660000001000 */
[----:B------:R-:W-:Y:S09]  /*6570*/  P2R R114, PR, RZ, 0x20 ;  /* 0x00000020ff727803 */ /* 0x000ff20000000000 */
[----:B------:R-:W-:Y:S02]  /*6580*/  @P5 MOV R44, R8 ;  /* 0x00000008002c5202 */ /* 0x000fe40000000f00 */
[----:B------:R-:W-:Y:S02]  /*6590*/  @P5 LOP3.LUT R43, R9, 0xffff, RZ, 0xc0, !PT ;  /* 0x0000ffff092b5812 */ /* 0x000fe400078ec0ff */
[----:B---3--:R-:W-:Y:S01]  /*65a0*/  IABS R0, R99 ;  /* 0x0000006300007213 */ /* 0x008fe20000000000 */
[----:B-1----:R-:W-:Y:S03]  /*65b0*/  VIADD R6, R6, 0xffffffe ;  /* 0x0ffffffe06067836 */ /* 0x002fe60000000000 */
[----:B------:R-:W-:Y:S10]  /*65c0*/  I2F.RP R4, R0 ;  /* 0x0000000000047306 */ /* 0x000ff40000209400 */
[----:B------:R-:W1:Y:S02]  /*65d0*/  F2I.FTZ.U32.TRUNC.NTZ R7, R6 ;  /* 0x0000000600077305 */ /* 0x000e64000021f000 */
[--C-:B-1----:R-:W-:Y:S02]  /*65e0*/  IMAD.MOV R12, RZ, RZ, -R7.reuse ;  /* 0x000000ffff0c7224 */ /* 0x102fe400078e0a07 */
[----:B------:R-:W-:Y:S02]  /*65f0*/  IMAD.MOV.U32 R6, RZ, RZ, RZ ;  /* 0x000000ffff067224 */ /* 0x000fe400078e00ff */
[----:B------:R-:W-:Y:S04]  /*6600*/  IMAD R12, R12, R5, RZ ;  /* 0x000000050c0c7224 */ /* 0x000fe800078e02ff */
[----:B------:R-:W-:Y:S06]  /*6610*/  IMAD.HI.U32 R12, R7, R12, R6 ;  /* 0x0000000c070c7227 */ /* 0x000fec00078e0006 */
[----:B------:R-:W-:Y:S04]  /*6620*/  IMAD.HI.U32 R12, R12, R3, RZ ;  /* 0x000000030c0c7227 */ /* 0x000fe800078e00ff */
[----:B------:R-:W-:Y:S02]  /*6630*/  IMAD R3, R12, R2, R3 ;  /* 0x000000020c037224 */ /* 0x000fe400078e0203 */
[----:B------:R-:W1:Y:S03]  /*6640*/  MUFU.RCP R2, R4 ;  /* 0x0000000400027308 */ /* 0x000e660000001000 */
[----:B------:R-:W-:Y:S11]  /*6650*/  ISETP.GT.U32.AND P0, PT, R5, R3, PT ;  /* 0x000000030500720c */ /* 0x000ff60003f04070 */
[----:B------:R-:W-:Y:S02]  /*6660*/  @!UPT UIADD3 URZ, UPT, UPT, URZ, URZ, URZ ;  /* 0x000000fffffff290 */ /* 0x000fe4000fffe0ff */
[----:B------:R-:W-:Y:S02]  /*6670*/  @!P0 IMAD.IADD R3, R3, 0x1, -R5 ;  /* 0x0000000103038824 */ /* 0x000fe400078e0a05 */
[----:B-1----:R-:W-:Y:S02]  /*6680*/  VIADD R2, R2, 0xffffffe ;  /* 0x0ffffffe02027836 */ /* 0x002fe40000000000 */
[----:B------:R-:W-:Y:S01]  /*6690*/  @!P0 VIADD R12, R12, 0x1 ;  /* 0x000000010c0c8836 */ /* 0x000fe20000000000 */
[----:B------:R-:W-:Y:S01]  /*66a0*/  ISETP.GE.U32.AND P2, PT, R3, R5, PT ;  /* 0x000000050300720c */ /* 0x000fe20003f46070 */
[----:B------:R-:W-:Y:S01]  /*66b0*/  IMAD.MOV.U32 R4, RZ, RZ, RZ ;  /* 0x000000ffff047224 */ /* 0x000fe200078e00ff */
[-C--:B------:R-:W-:Y:S01]  /*66c0*/  LOP3.LUT R3, R14, R111.reuse, RZ, 0x3c, !PT ;  /* 0x0000006f0e037212 */ /* 0x080fe200078e3cff */
[----:B------:R-:W1:Y:S01]  /*66d0*/  F2I.FTZ.U32.TRUNC.NTZ R5, R2 ;  /* 0x0000000200057305 */ /* 0x000e62000021f000 */
[----:B------:R-:W-:Y:S02]  /*66e0*/  ISETP.NE.AND P0, PT, R111, RZ, PT ;  /* 0x000000ff6f00720c */ /* 0x000fe40003f05270 */
[----:B------:R-:W-:Y:S07]  /*66f0*/  ISETP.GE.AND P1, PT, R3, RZ, PT ;  /* 0x000000ff0300720c */ /* 0x000fee0003f26270 */
[----:B------:R-:W-:Y:S01]  /*6700*/  @P2 IADD3 R12, PT, PT, R12, 0x1, RZ ;  /* 0x000000010c0c2810 */ /* 0x000fe20007ffe0ff */
[--C-:B-1----:R-:W-:Y:S05]  /*6710*/  IMAD.MOV R2, RZ, RZ, -R5.reuse ;  /* 0x000000ffff027224 */ /* 0x102fea00078e0a05 */
[----:B------:R-:W-:Y:S01]  /*6720*/  @!P1 IMAD.MOV R12, RZ, RZ, -R12 ;  /* 0x000000ffff0c9224 */ /* 0x000fe200078e0a0c */
[----:B------:R-:W-:Y:S01]  /*6730*/  @!P0 LOP3.LUT R12, RZ, R111, RZ, 0x33, !PT ;  /* 0x0000006fff0c8212 */ /* 0x000fe200078e33ff */
[----:B------:R-:W-:Y:S01]  /*6740*/  IMAD R3, R2, R0, RZ ;  /* 0x0000000002037224 */ /* 0x000fe200078e02ff */
[----:B------:R-:W-:Y:S02]  /*6750*/  ISETP.GE.AND P0, PT, R40, 0x1, PT ;  /* 0x000000012800780c */ /* 0x000fe40003f06270 */
[----:B------:R-:W-:Y:S01]  /*6760*/  IABS R2, R12 ;  /* 0x0000000c00027213 */ /* 0x000fe20000000000 */
[----:B------:R-:W-:Y:S01]  /*6770*/  IMAD.HI.U32 R5, R5, R3, R4 ;  /* 0x0000000305057227 */ /* 0x000fe200078e0004 */
[----:B------:R-:W-:Y:S05]  /*6780*/  LOP3.LUT R7, R12, R99, RZ, 0x3c, !PT ;  /* 0x000000630c077212 */ /* 0x000fea00078e3cff */
[----:B------:R-:W-:Y:S05]  /*6790*/  IMAD.HI.U32 R13, R5, R2, RZ ;  /* 0x00000002050d7227 */ /* 0x000fea00078e00ff */
[----:B------:R-:W-:Y:S05]  /*67a0*/  IADD3 R3, PT, PT, -R13, RZ, RZ ;  /* 0x000000ff0d037210 */ /* 0x000fea0007ffe1ff */
[C---:B------:R-:W-:Y:S05]  /*67b0*/  IMAD R2, R0.reuse, R3, R2 ;  /* 0x0000000300027224 */ /* 0x040fea00078e0202 */
[----:B------:R-:W-:Y:S11]  /*67c0*/  ISETP.GT.U32.AND P3, PT, R0, R2, PT ;  /* 0x000000020000720c */ /* 0x000ff60003f64070 */
[----:B------:R-:W-:Y:S02]  /*67d0*/  @!UPT UIADD3 URZ, UPT, UPT, URZ, URZ, URZ ;  /* 0x000000fffffff290 */ /* 0x000fe4000fffe0ff */
[----:B------:R-:W-:Y:S05]  /*67e0*/  @!P3 IMAD.IADD R2, R2, 0x1, -R0 ;  /* 0x000000010202b824 */ /* 0x000fea00078e0a00 */
[----:B------:R-:W-:Y:S01]  /*67f0*/  ISETP.GE.U32.AND P2, PT, R2, R0, PT ;  /* 0x000000000200720c */ /* 0x000fe20003f46070 */
[----:B------:R-:W-:Y:S01]  /*6800*/  @!UPT UIADD3 URZ, UPT, UPT, URZ, URZ, URZ ;  /* 0x000000fffffff290 */ /* 0x000fe2000fffe0ff */
[----:B------:R-:W-:Y:S11]  /*6810*/  @!P0 BRA `(.L_x_110) ;  /* 0x0000000000a48947 */ /* 0x000ff60003800000 */
[-C--:B------:R-:W-:Y:S01]  /*6820*/  IMAD.HI.U32 R0, R101, R39.reuse, RZ ;  /* 0x0000002765007227 */ /* 0x080fe200078e00ff */
[----:B------:R-:W-:Y:S02]  /*6830*/  ISETP.NE.AND P0, PT, R38, 0x1, PT ;  /* 0x000000012600780c */ /* 0x000fe40003f05270 */
[----:B------:R-:W-:Y:S01]  /*6840*/  ISETP.NE.AND P1, PT, R40, 0x1, PT ;  /* 0x000000012800780c */ /* 0x000fe20003f25270 */
[----:B------:R-:W-:Y:S01]  /*6850*/  IMAD.HI.U32 R4, R102, R94, RZ ;  /* 0x0000005e66047227 */ /* 0x000fe200078e00ff */
[----:B------:R-:W-:Y:S02]  /*6860*/  SHF.R.U32.HI R0, RZ, R100, R0 ;  /* 0x00000064ff007219 */ /* 0x000fe40000011600 */
[----:B------:R-:W-:Y:S01]  /*6870*/  ISETP.NE.AND P4, PT, R42, 0x1, PT ;  /* 0x000000012a00780c */ /* 0x000fe20003f85270 */
[----:B------:R-:W-:Y:S01]  /*6880*/  IMAD.HI.U32 R6, R43, R39, RZ ;  /* 0x000000272b067227 */ /* 0x000fe200078e00ff */
[-C--:B------:R-:W-:Y:S02]  /*6890*/  SHF.R.U32.HI R4, RZ, R95.reuse, R4 ;  /* 0x0000005fff047219 */ /* 0x080fe40000011604 */
        /* <DEDUP_REMOVED lines=14> */
[C---:B------:R-:W-:Y:S03]  /*6980*/  IMAD.HI.U32 R0, R3.reuse, R36, RZ ;  /* 0x0000002403007227 */ /* 0x040fe600078e00ff */
[C---:B------:R-:W-:Y:S02]  /*6990*/  ISETP.GE.OR P0, PT, R2.reuse, R5, P0 ;  /* 0x000000050200720c */ /* 0x040fe40000706670 */
[----:B------:R-:W-:Y:S04]  /*69a0*/  SHF.R.U32.HI R0, RZ, R37, R0 ;  /* 0x00000025ff007219 */ /* 0x000fe80000011600 */
[C---:B------:R-:W-:Y:S05]  /*69b0*/  SEL R6, R3.reuse, R0, !P1 ;  /* 0x0000000003067207 */ /* 0x040fea0004800000 */
        /* <DEDUP_REMOVED lines=14> */
[----:B------:R-:W-:Y:S07]  /*6aa0*/  IMAD R43, R3, R38, R43 ;  /* 0x00000026032b7224 */ /* 0x000fee00078e022b */
.L_x_110:
[----:B------:R-:W-:Y:S01]  /*6ab0*/  ISETP.NE.AND P0, PT, R41, 0x1, PT ;  /* 0x000000012900780c */ /* 0x000fe20003f05270 */
[----:B------:R-:W1:Y:S01]  /*6ac0*/  LDC.64 R4, c[0x0][0xb18] ;  /* 0x0002c600ff047b82 */ /* 0x000e620000000a00 */
[----:B------:R-:W-:Y:S01]  /*6ad0*/  R2UR UR4, R7 ;  /* 0x00000000070472ca */ /* 0x000fe200000e0000 */
[----:B------:R-:W-:Y:S01]  /*6ae0*/  @!P3 VIADD R13, R13, 0x1 ;  /* 0x000000010d0db836 */ /* 0x000fe20000000000 */
[----:B------:R-:W-:Y:S01]  /*6af0*/  ISETP.NE.AND P1, PT, R99, RZ, PT ;  /* 0x000000ff6300720c */ /* 0x000fe20003f25270 */
[----:B------:R-:W-:Y:S01]  /*6b00*/  IMAD.MOV R3, RZ, RZ, -R12 ;  /* 0x000000ffff037224 */ /* 0x000fe200078e0a0c */
[----:B------:R-:W-:Y:S03]  /*6b10*/  R2UR UR43, R12 ;  /* 0x000000000c2b72ca */ /* 0x000fe600000e0000 */
[----:B------:R-:W2:Y:S01]  /*6b20*/  LDC.64 R6, c[0x0][0xb10] ;  /* 0x0002c400ff067b82 */ /* 0x000ea20000000a00 */
[----:B------:R-:W-:Y:S01]  /*6b30*/  @P5 SHF.R.U32.HI R8, RZ, 0x10, R9 ;  /* 0x00000010ff085819 */ /* 0x000fe20000011609 */
[----:B------:R-:W-:Y:S01]  /*6b40*/  @P2 VIADD R13, R13, 0x1 ;  /* 0x000000010d0d2836 */ /* 0x000fe20000000000 */
[----:B------:R-:W-:Y:S01]  /*6b50*/  R2UR UR42, R15 ;  /* 0x000000000f2a72ca */ /* 0x000fe200000e0000 */
[----:B------:R-:W-:Y:S01]  /*6b60*/  IMAD R14, R111, R3, R14 ;  /* 0x000000036f0e7224 */ /* 0x000fe200078e020e */
[----:B------:R-:W-:Y:S03]  /*6b70*/  R2UR UR5, R99 ;  /* 0x00000000630572ca */ /* 0x000fe600000e0000 */
[----:B------:R-:W3:Y:S01]  /*6b80*/  @!P0 LDC R2, c[0x0][0xb0c] ;  /* 0x0002c300ff028b82 */ /* 0x000ee20000000800 */
[----:B------:R-:W-:Y:S01]  /*6b90*/  R2UR UR44, R13 ;  /* 0x000000000d2c72ca */ /* 0x000fe200000e0000 */
[----:B------:R-:W-:Y:S01]  /*6ba0*/  UISETP.GE.AND UP1, UPT, UR4, URZ, UPT ;  /* 0x000000ff0400728c */ /* 0x000fe2000bf26270 */
[----:B------:R-:W-:Y:S05]  /*6bb0*/  R2UR UR4, R99 ;  /* 0x00000000630472ca */ /* 0x000fea00000e0000 */
[----:B------:R-:W4:Y:S01]  /*6bc0*/  @!P0 LDC R0, c[0x0][0xb20] ;  /* 0x0002c800ff008b82 */ /* 0x000f220000000800 */
[----:B------:R-:W-:Y:S01]  /*6bd0*/  R2UR UR52, R14 ;  /* 0x000000000e3472ca */ /* 0x000fe200000e0000 */
[----:B------:R-:W-:Y:S01]  /*6be0*/  VOTEU.ALL UP0, P1 ;  /* 0x0000000000ff7886 */ /* 0x000fe20000800000 */
[----:B------:R-:W-:Y:S01]  /*6bf0*/  @P5 R2UR UR53, R8 ;  /* 0x00000000083552ca */ /* 0x000fe200000e0000 */
[----:B------:R-:W-:Y:S01]  /*6c00*/  USHF.L.U32 UR42, UR42, 0x6, URZ ;  /* 0x000000062a2a7899 */ /* 0x000fe200080006ff */
[C---:B-1----:R-:W-:Y:S01]  /*6c10*/  @!P0 IMAD.HI.U32 R5, R43.reuse, R5, RZ ;  /* 0x000000052b058227 */ /* 0x042fe200078e00ff */
[----:B------:R-:W-:Y:S01]  /*6c20*/  @!P0 ISETP.NE.AND P1, PT, R4, 0x1, PT ;  /* 0x000000010400880c */ /* 0x000fe20003f25270 */
[----:B------:R-:W-:Y:S02]  /*6c30*/  @!UP1 UIADD3 UR44, UPT, UPT, -UR44, URZ, URZ ;  /* 0x000000ff2c2c9290 */ /* 0x000fe4000fffe1ff */
[----:B------:R-:W-:Y:S01]  /*6c40*/  @!UP0 ULOP3.LUT UR44, URZ, UR4, URZ, 0x33, !UPT ;  /* 0x00000004ff2c8292 */ /* 0x000fe2000f8e33ff */
[----:B--2---:R-:W-:Y:S01]  /*6c50*/  @!P0 IMAD.HI.U32 R3, R44, R6, RZ ;  /* 0x000000062c038227 */ /* 0x004fe200078e00ff */
[----:B------:R-:W-:Y:S03]  /*6c60*/  ULOP3.LUT UP0, URZ, UR50, 0x1b0, URZ, 0xc0, !UPT ;  /* 0x000001b032ff7892 */ /* 0x000fe6000f80c0ff */
[----:B------:R-:W-:Y:S01]  /*6c70*/  USHF.L.U32 UR52, UR52, 0x7, URZ ;  /* 0x0000000734347899 */ /* 0x000fe200080006ff */
[----:B------:R-:W-:Y:S01]  /*6c80*/  IMAD R12, RZ, RZ, -UR44 ;  /* 0x8000002cff0c7e24 */ /* 0x000fe2000f8e02ff */
[----:B------:R-:W-:Y:S02]  /*6c90*/  @!P0 SHF.R.U32.HI R3, RZ, R7, R3 ;  /* 0x00000007ff038219 */ /* 0x000fe40000011603 */
[----:B---3--:R-:W-:Y:S02]  /*6ca0*/  @!P0 ISETP.NE.AND P2, PT, R2, 0x1, PT ;  /* 0x000000010200880c */ /* 0x008fe40003f45270 */
[----:B------:R-:W-:Y:S02]  /*6cb0*/  R2UR UR4, R12 ;  /* 0x000000000c0472ca */ /* 0x000fe400000e0000 */
[----:B----4-:R-:W-:Y:S02]  /*6cc0*/  @!P0 SHF.R.U32.HI R0, RZ, R0, R5 ;  /* 0x00000000ff008219 */ /* 0x010fe40000011605 */
[----:B------:R-:W-:Y:S02]  /*6cd0*/  @!P0 SEL R5, R44, R3, !P2 ;  /* 0x000000032c058207 */ /* 0x000fe40005000000 */
[----:B------:R-:W-:Y:S05]  /*6ce0*/  @!P0 SEL R3, R43, R0, !P1 ;  /* 0x000000002b038207 */ /* 0x000fea0004800000 */
[----:B------:R-:W-:Y:S02]  /*6cf0*/  @!P0 IMAD.IADD R0, R3, 0x1, -R5 ;  /* 0x0000000103008824 */ /* 0x000fe400078e0a05 */
[----:B------:R-:W-:Y:S01]  /*6d00*/  @!P0 IMAD.IADD R3, R5, 0x1, -R3 ;  /* 0x0000000105038824 */ /* 0x000fe200078e0a03 */
[----:B------:R-:W-:Y:S01]  /*6d10*/  UIMAD UR43, UR5, UR4, UR43 ;  /* 0x00000004052b72a4 */ /* 0x000fe2000f8e022b */
[----:B------:R-:W-:Y:S02]  /*6d20*/  @!P0 IMAD R44, R0, R2, R44 ;  /* 0x00000002002c8224 */ /* 0x000fe400078e022c */
[----:B------:R-:W-:Y:S01]  /*6d30*/  @!P0 IMAD R43, R3, R4, R43 ;  /* 0x00000004032b8224 */ /* 0x000fe200078e022b */
[----:B------:R-:W-:Y:S08]  /*6d40*/  BRA.U !UP0, `(.L_x_111) ;  /* 0x0000000108407547 */ /* 0x000ff0000b800000 */
[----:B------:R-:W1:Y:S01]  /*6d50*/  LDCU.64 UR8, c[0x4][0x80] ;  /* 0x01001000ff0877ac */ /* 0x000e620008000a00 */
[----:B------:R-:W-:Y:S01]  /*6d60*/  MOV R3, 0x0 ;  /* 0x0000000000037802 */ /* 0x000fe20000000f00 */
[----:B------:R-:W-:Y:S02]  /*6d70*/  HFMA2 R12, -RZ, RZ, 0, 5.9604644775390625e-08 ;  /* 0x00000001ff0c7431 */ /* 0x000fe400000001ff */
[----:B------:R-:W-:Y:S02]  /*6d80*/  IMAD.MOV.U32 R8, RZ, RZ, 0x70 ;  /* 0x00000070ff087424 */ /* 0x000fe400078e00ff */
[----:B------:R-:W-:Y:S01]  /*6d90*/  IMAD.MOV.U32 R13, RZ, RZ, RZ ;  /* 0x000000ffff0d7224 */ /* 0x000fe200078e00ff */
[----:B------:R-:W2:Y:S01]  /*6da0*/  LDCU.64 UR6, c[0x4][0x88] ;  /* 0x01001100ff0677ac */ /* 0x000ea20008000a00 */
[----:B------:R-:W3:Y:S01]  /*6db0*/  LDC.64 R2, c[0x4][R3] ;  /* 0x0100000003027b82 */ /* 0x000ee20000000a00 */
[----:B------:R-:W4:Y:S01]  /*6dc0*/  LDCU.64 UR4, c[0x4][0x8] ;  /* 0x01000100ff0477ac */ /* 0x000f220008000a00 */
[----:B-1----:R-:W-:Y:S01]  /*6dd0*/  MOV R5, UR9 ;  /* 0x0000000900057c02 */ /* 0x002fe20008000f00 */
[----:B------:R-:W-:Y:S01]  /*6de0*/  IMAD.U32 R4, RZ, RZ, UR8 ;  /* 0x00000008ff047e24 */ /* 0x000fe2000f8e00ff */
[----:B--2---:R-:W-:Y:S01]  /*6df0*/  MOV R7, UR7 ;  /* 0x0000000700077c02 */ /* 0x004fe20008000f00 */
[----:B------:R-:W-:Y:S01]  /*6e00*/  IMAD.U32 R6, RZ, RZ, UR6 ;  /* 0x00000006ff067e24 */ /* 0x000fe2000f8e00ff */
[----:B----4-:R-:W-:Y:S01]  /*6e10*/  MOV R11, UR5 ;  /* 0x00000005000b7c02 */ /* 0x010fe20008000f00 */
[----:B------:R-:W-:Y:S02]  /*6e20*/  IMAD.U32 R10, RZ, RZ, UR4 ;  /* 0x00000004ff0a7e24 */ /* 0x000fe4000f8e00ff */
[----:B------:R-:W-:Y:S07]  /*6e30*/  LEPC R20, `(.L_x_111) ;  /* 0x000000001014794e */ /* 0x000fee0000000000 */
[----:B---3-5:R-:W-:Y:S05]  /*6e40*/  CALL.ABS.NOINC R2 ;  /* 0x0000000002007343 */ /* 0x028fea0003c00000 */
.L_x_111:
[----:B------:R-:W-:Y:S01]  /*6e50*/  LOP3.LUT P0, RZ, R113, 0x1b0, RZ, 0xc0, !PT ;  /* 0x000001b071ff7812 */ /* 0x000fe2000780c0ff */
[----:B------:R-:W-:Y:S11]  /*6e60*/  BSSY.RECONVERGENT B6, `(.L_x_112) ;  /* 0x0000013000067945 */ /* 0x000ff60003800200 */
[----:B------:R-:W-:Y:S01]  /*6e70*/  @!UPT UIADD3 URZ, UPT, UPT, URZ, URZ, URZ ;  /* 0x000000fffffff290 */ /* 0x000fe2000fffe0ff */
[----:B------:R-:W-:Y:S05]  /*6e80*/  @!P0 BRA `(.L_x_113) ;  /* 0x0000000000408947 */ /* 0x000fea0003800000 */
        /* <DEDUP_REMOVED lines=16> */
.L_x_113:
[----:B------:R-:W-:Y:S05]  /*6f90*/  BSYNC.RECONVERGENT B6 ;  /* 0x0000000000067941 */ /* 0x000fea0003800200 */
.L_x_112:
[----:B------:R-:W-:Y:S01]  /*6fa0*/  ISETP.NE.U32.AND P4, PT, R92, RZ, PT ;  /* 0x000000ff5c00720c */ /* 0x000fe20003f85070 */
[----:B------:R-:W-:Y:S01]  /*6fb0*/  UISETP.NE.AND UP2, UPT, UR49, URZ, UPT ;  /* 0x000000ff3100728c */ /* 0x000fe2000bf45270 */
[----:B------:R-:W-:Y:S01]  /*6fc0*/  ISETP.NE.U32.AND P2, PT, RZ, UR36, PT ;  /* 0x00000024ff007c0c */ /* 0x000fe2000bf45070 */
[----:B------:R-:W-:Y:S01]  /*6fd0*/  UISETP.NE.U32.AND UP1, UPT, UR38, URZ, UPT ;  /* 0x000000ff2600728c */ /* 0x000fe2000bf25070 */
[----:B------:R-:W-:Y:S01]  /*6fe0*/  ISETP.NE.AND.EX P4, PT, R93, RZ, PT, P4 ;  /* 0x000000ff5d00720c */ /* 0x000fe20003f85340 */
[----:B------:R-:W-:Y:S01]  /*6ff0*/  UPLOP3.LUT UP0, UPT, UPT, UPT, UPT, 0x40, 0x4 ;  /* 0x000000000004789c */ /* 0x000fe20003f0e870 */
[----:B------:R-:W-:Y:S01]  /*7000*/  ISETP.NE.AND.EX P2, PT, RZ, UR37, PT, P2 ;  /* 0x00000025ff007c0c */ /* 0x000fe2000bf45320 */
[----:B------:R-:W-:Y:S01]  /*7010*/  UISETP.NE.AND.EX UP1, UPT, UR39, URZ, UPT, UP1 ;  /* 0x000000ff2700728c */ /* 0x000fe2000bf25310 */
[----:B------:R-:W-:Y:S04]  /*7020*/  PLOP3.LUT P1, PT, PT, PT, UP2, 0x80, 0x8 ;  /* 0x000000000008781c */ /* 0x000fe80003f2f028 */
[----:B------:R-:W-:Y:S06]  /*7030*/  @UP2 UPLOP3.LUT UP0, UPT, UPT, UPT, UP1, 0x80, 0x8 ;  /* 0x000000000008289c */ /* 0x000fec0003f0f010 */
[----:B------:R-:W-:Y:S01]  /*7040*/  PLOP3.LUT P0, PT, PT, PT, UP0, 0x80, 0x8 ;  /* 0x000000000008781c */ /* 0x000fe20003f0f008 */
[----:B------:R-:W-:Y:S01]  /*7050*/  @!UPT UIADD3 URZ, UPT, UPT, URZ, URZ, URZ ;  /* 0x000000fffffff290 */ /* 0x000fe2000fffe0ff */
[----:B------:R-:W-:Y:S11]  /*7060*/  BRA.U !UP1, `(.L_x_114) ;  /* 0x0000000109387547 */ /* 0x000ff6000b800000 */
[----:B------:R-:W-:Y:S01]  /*7070*/  UISETP.NE.U32.AND UP0, UPT, UR36, URZ, UPT ;  /* 0x000000ff2400728c */ /* 0x000fe2000bf05070 */
[----:B------:R-:W-:Y:S02]  /*7080*/  HFMA2 R0, -RZ, RZ, 0, 5.9604644775390625e-08 ;  /* 0x00000001ff007431 */ /* 0x000fe400000001ff */
[----:B------:R-:W-:Y:S01]  /*7090*/  IMAD.MOV.U32 R98, RZ, RZ, 0x1 ;  /* 0x00000001ff627424 */ /* 0x000fe200078e00ff */
[----:B------:R-:W-:Y:S06]  /*70a0*/  UISETP.NE.AND.EX UP0, UPT, UR37, URZ, UPT, UP0 ;  /* 0x000000ff2500728c */ /* 0x000fec000bf05300 */
[----:B------:R-:W-:Y:S05]  /*70b0*/  PLOP3.LUT P3, PT, PT, PT, UP0, 0x80, 0x8 ;  /* 0x000000000008781c */ /* 0x000fea0003f6f008 */
[----:B------:R-:W1:Y:S01]  /*70c0*/  @UP0 LDCU.64 UR6, c[0x0][0x888] ;  /* 0x00011100ff0607ac */ /* 0x000e620008000a00 */
[----:B------:R-:W-:Y:S07]  /*70d0*/  @UP0 UIMAD UR4, UR45, UR38, URZ ;  /* 0x000000262d0402a4 */ /* 0x000fee000f8e02ff */
[----:B------:R-:W-:Y:S01]  /*70e0*/  @!P3 PRMT R98, R0, 0x7610, R98 ;  /* 0x000076100062b816 */ /* 0x000fe20000000062 */
[----:B-1----:R-:W-:Y:S03]  /*70f0*/  @UP0 UIMAD.WIDE UR6, UR4, 0x4, UR6 ;  /* 0x00000004040608a5 */ /* 0x002fe6000f8e0206 */
[----:B------:R-:W1:Y:S03]  /*7100*/  @!UP0 LDCU UR4, c[0x0][0x880] ;  /* 0x00011000ff0487ac */ /* 0x000e660008000800 */
[----:B------:R-:W-:Y:S01]  /*7110*/  IMAD.U32 R2, RZ, RZ, UR6 ;  /* 0x00000006ff027e24 */ /* 0x000fe2000f8e00ff */
[----:B------:R-:W-:Y:S05]  /*7120*/  MOV R3, UR7 ;  /* 0x0000000700037c02 */ /* 0x000fea0008000f00 */
[----:B-----5:R2:W5:Y:S02]  /*7130*/  @P3 LDG.E R49, desc[UR46][R2.64] ;  /* 0x0000002e02313981 */ /* 0x020564000c1e1900 */
[----:B-12---:R-:W-:Y:S02]  /*7140*/  @!P3 IMAD.U32 R49, RZ, RZ, UR4 ;  /* 0x00000004ff31be24 */ /* 0x006fe4000f8e00ff */
.L_x_114:
[----:B------:R-:W-:Y:S05]  /*7150*/  @!P4 BRA `(.L_x_115) ;  /* 0x000000000020c947 */ /* 0x000fea0003800000 */
[----:B------:R-:W-:Y:S04]  /*7160*/  ISETP.NE.U32.AND P3, PT, R82, RZ, PT ;  /* 0x000000ff5200720c */ /* 0x000fe80003f65070 */
[----:B------:R-:W-:Y:S11]  /*7170*/  ISETP.NE.AND.EX P3, PT, R83, RZ, PT, P3 ;  /* 0x000000ff5300720c */ /* 0x000ff60003f65330 */
[----:B------:R-:W-:Y:S02]  /*7180*/  @!UPT UIADD3 URZ, UPT, UPT, URZ, URZ, URZ ;  /* 0x000000fffffff290 */ /* 0x000fe4000fffe0ff */
[----:B------:R-:W1:Y:S01]  /*7190*/  @P3 LDC.64 R2, c[0x0][0x8a8] ;  /* 0x00022a00ff023b82 */ /* 0x000e620000000a00 */
[----:B------:R-:W-:Y:S04]  /*71a0*/  @P3 IMAD R0, R92, UR45, RZ ;  /* 0x0000002d5c003c24 */ /* 0x000fe8000f8e02ff */
[----:B-1----:R-:W-:Y:S05]  /*71b0*/  @P3 IMAD.WIDE R2, R0, 0x4, R2 ;  /* 0x0000000400023825 */ /* 0x002fea00078e0202 */
[----:B-----5:R1:W5:Y:S02]  /*71c0*/  @P3 LDG.E R47, desc[UR46][R2.64] ;  /* 0x0000002e022f3981 */ /* 0x020364000c1e1900 */
[----:B-1----:R-:W2:Y:S02]  /*71d0*/  @!P3 LDC R47, c[0x0][0x8a0] ;  /* 0x00022800ff2fbb82 */ /* 0x002ea40000000800 */
.L_x_115:
[----:B-----5:R-:W-:Y:S01]  /*71e0*/  FSETP.NEU.AND P4, PT, R49, RZ, PT ;  /* 0x000000ff3100720b */ /* 0x020fe20003f8d000 */
[----:B------:R-:W-:Y:S01]  /*71f0*/  BSSY B1, `(.L_x_116) ;  /* 0x000003c000017945 */ /* 0x000fe20003800000 */
[----:B------:R-:W-:Y:S01]  /*7200*/  SEL R5, RZ, 0xffffffff, P2 ;  /* 0xffffffffff057807 */ /* 0x000fe20001000000 */
[----:B------:R-:W-:Y:S01]  /*7210*/  IMAD.MOV.U32 R116, RZ, RZ, 0x1 ;  /* 0x00000001ff747424 */ /* 0x000fe200078e00ff */
[----:B------:R-:W-:Y:S01]  /*7220*/  LOP3.LUT P3, RZ, R98, 0xff, RZ, 0xc0, !PT ;  /* 0x000000ff62ff7812 */ /* 0x000fe2000786c0ff */
[----:B------:R-:W-:Y:S01]  /*7230*/  IMAD.IADD R48, R46, 0x1, R16 ;  /* 0x000000012e307824 */ /* 0x000fe200078e0210 */
[----:B------:R-:W-:Y:S02]  /*7240*/  @P1 SEL R0, RZ, 0xffffffff, P4 ;  /* 0xffffffffff001807 */ /* 0x000fe40002000000 */
[----:B------:R-:W-:Y:S02]  /*7250*/  CS2R R90, SRZ ;  /* 0x00000000005a7805 */ /* 0x000fe4000001ff00 */
[----:B------:R-:W-:Y:S02]  /*7260*/  LEA R115, R45, UR51, 0x3 ;  /* 0x000000332d737c11 */ /* 0x000fe4000f8e18ff */
[----:B------:R-:W-:Y:S02]  /*7270*/  CS2R R88, SRZ ;  /* 0x0000000000587805 */ /* 0x000fe4000001ff00 */
[C---:B------:R-:W-:Y:S02]  /*7280*/  @P0 SEL R0, R5.reuse, R0, !P3 ;  /* 0x0000000005000207 */ /* 0x040fe40005800000 */
[----:B------:R-:W-:Y:S02]  /*7290*/  CS2R R86, SRZ ;  /* 0x0000000000567805 */ /* 0x000fe4000001ff00 */
[----:B------:R-:W-:Y:S02]  /*72a0*/  PLOP3.LUT P2, PT, PT, PT, UP1, 0x80, 0x8 ;  /* 0x000000000008781c */ /* 0x000fe40003f4f018 */
[----:B------:R-:W-:Y:S02]  /*72b0*/  CS2R R84, SRZ ;  /* 0x0000000000547805 */ /* 0x000fe4000001ff00 */
[----:B------:R-:W-:Y:S02]  /*72c0*/  @P1 LOP3.LUT R0, R0, 0x1, RZ, 0xc0, !PT ;  /* 0x0000000100001812 */ /* 0x000fe400078ec0ff */
[----:B------:R-:W-:Y:S02]  /*72d0*/  SEL R4, RZ, 0xffffffff, P4 ;  /* 0xffffffffff047807 */ /* 0x000fe40002000000 */
[----:B------:R-:W-:Y:S02]  /*72e0*/  ISETP.NE.U32.OR P6, PT, R0, 0x1, !P1 ;  /* 0x000000010000780c */ /* 0x000fe40004fc5470 */
[----:B------:R-:W-:Y:S02]  /*72f0*/  LEA R0, R104, UR51, 0x3 ;  /* 0x0000003368007c11 */ /* 0x000fe4000f8e18ff */
[----:B------:R-:W-:Y:S02]  /*7300*/  P2R R2, PR, RZ, 0x40 ;  /* 0x00000040ff027803 */ /* 0x000fe40000000000 */
[----:B------:R-:W-:Y:S04]  /*7310*/  @P2 SEL R4, R5, R4, !P3 ;  /* 0x0000000405042207 */ /* 0x000fe80005800000 */
[----:B------:R-:W-:Y:S03]  /*7320*/  LOP3.LUT R4, R4, 0x1, RZ, 0xc0, !PT ;  /* 0x0000000104047812 */ /* 0x000fe600078ec0ff */
[----:B------:R-:W-:Y:S02]  /*7330*/  @P6 SHF.L.U32 R3, R103, 0x1f, RZ ;  /* 0x0000001f67036819 */ /* 0x000fe400000006ff */
[----:B------:R-:W-:Y:S02]  /*7340*/  ISETP.NE.U32.AND P5, PT, R4, 0x1, PT ;  /* 0x000000010400780c */ /* 0x000fe40003fa5070 */
[----:B------:R1:W3:Y:S02]  /*7350*/  @P6 SYNCS.PHASECHK.TRANS64.TRYWAIT P1, [R0+URZ+0x220], R3 ;  /* 0x00022003000065a7 */ /* 0x0002e400080211ff */
[----:B------:R-:W-:Y:S02]  /*7360*/  P2R R117, PR, RZ, 0x20 ;  /* 0x00000020ff757803 */ /* 0x000fe40000000000 */
[----:B-1----:R-:W-:Y:S04]  /*7370*/  SHF.L.U32 R3, R106, 0x1f, RZ ;  /* 0x0000001f6a037819 */ /* 0x002fe800000006ff */
[----:B------:R1:W4:Y:S01]  /*7380*/  SYNCS.PHASECHK.TRANS64.TRYWAIT P0, [R115+URZ+0x260], R3 ;  /* 0x00026003730075a7 */ /* 0x00032200080011ff */
[----:B---3--:R-:W-:Y:S01]  /*7390*/  @P6 SEL R116, RZ, 0x1, !P1 ;  /* 0x00000001ff746807 */ /* 0x008fe20004800000 */
[----:B-1----:R-:W-:Y:S06]  /*73a0*/  @!P6 BRA `(.L_x_117) ;  /* 0x000000000080e947 */ /* 0x002fec0003800000 */
[----:B------:R-:W-:Y:S01]  /*73b0*/  @P5 IMAD R7, R104, 0x1000, R107 ;  /* 0x0000100068075824 */ /* 0x000fe200078e026b */
[----:B------:R-:W1:Y:S01]  /*73c0*/  S2R R4, SR_CgaCtaId ;  /* 0x0000000000047919 */ /* 0x000e620000008800 */
[----:B------:R-:W-:Y:S01]  /*73d0*/  ISETP.NE.AND P1, PT, R116, RZ, PT ;  /* 0x000000ff7400720c */ /* 0x000fe20003f25270 */
[----:B------:R-:W-:Y:S01]  /*73e0*/  BSSY B0, `(.L_x_118) ;  /* 0x000000b000007945 */ /* 0x000fe20003800000 */
[----:B------:R-:W-:Y:S01]  /*73f0*/  @P5 VIADD R6, R7, UR51 ;  /* 0x0000003307065c36 */ /* 0x000fe20008000000 */
[----:B------:R-:W-:Y:S02]  /*7400*/  CS2R R86, SRZ ;  /* 0x0000000000567805 */ /* 0x000fe4000001ff00 */
[----:B------:R-:W-:Y:S02]  /*7410*/  CS2R R84, SRZ ;  /* 0x0000000000547805 */ /* 0x000fe4000001ff00 */
[----:B------:R-:W-:Y:S01]  /*7420*/  CS2R R90, SRZ ;  /* 0x00000000005a7805 */ /* 0x000fe2000001ff00 */
[----:B------:R-:W-:Y:S01]  /*7430*/  @P5 IMAD R6, R108, -0x10, R6 ;  /* 0xfffffff06c065824 */ /* 0x000fe200078e0206 */
[----:B------:R-:W-:Y:S04]  /*7440*/  CS2R R88, SRZ ;  /* 0x0000000000587805 */ /* 0x000fe8000001ff00 */
[----:B------:R-:W-:Y:S05]  /*7450*/  @P1 BRA `(.L_x_119) ;  /* 0x00000000000c1947 */ /* 0x000fea0003800000 */
[----:B------:R-:W-:Y:S04]  /*7460*/  SHF.L.U32 R5, R103, 0x1f, RZ ;  /* 0x0000001f67057819 */ /* 0x000fe800000006ff */
[----:B------:R-:W3:Y:S02]  /*7470*/  SYNCS.PHASECHK.TRANS64.TRYWAIT P1, [R0+URZ+0x220], R5 ;  /* 0x00022005000075a7 */ /* 0x000ee400080211ff */
[----:B---3--:R-:W-:Y:S05]  /*7480*/  @!P1 BRA `(.L_x_120) ;  /* 0x0000002c00549947 */ /* 0x008fea0003800000 */
.L_x_119:
[----:B------:R-:W-:Y:S05]  /*7490*/  BSYNC B0 ;  /* 0x0000000000007941 */ /* 0x000fea0003800000 */
.L_x_118:
[----:B------:R-:W-:Y:S01]  /*74a0*/  ISETP.NE.AND P1, PT, R117, RZ, PT ;  /* 0x000000ff7500720c */ /* 0x000fe20003f25270 */
[----:B---3--:R-:W-:Y:S02]  /*74b0*/  VIADD R0, R0, 0x230 ;  /* 0x0000023000007836 */ /* 0x008fe40000000000 */
[----:B------:R-:W-:Y:S03]  /*74c0*/  VIADD R104, R104, 0x1 ;  /* 0x0000000168687836 */ /* 0x000fe60000000000 */
[----:B-1----:R-:W-:Y:S07]  /*74d0*/  PRMT R0, R4, 0x654, R0 ;  /* 0x0000065404007816 */ /* 0x002fee0000000000 */
[----:B------:R1:W3:Y:S04]  /*74e0*/  @P1 LDS.128 R84, [R7+UR51+0x400] ;  /* 0x0004003307541984 */ /* 0x0002e80008000c00 */
[----:B------:R1:W1:Y:S01]  /*74f0*/  @P1 LDS.128 R88, [R6+0x410] ;  /* 0x0004100006581984 */ /* 0x0002620000000c00 */
[C---:B------:R-:W-:Y:S01]  /*7500*/  ISETP.NE.AND P1, PT, R104.reuse, 0x2, PT ;  /* 0x000000026800780c */ /* 0x040fe20003f25270 */
[----:B------:R-:W-:Y:S01]  /*7510*/  @!PT LDS RZ, [RZ] ;  /* 0x00000000fffff984 */ /* 0x000fe20000000800 */
[----:B------:R-:W-:Y:S01]  /*7520*/  @!PT LDS RZ, [RZ] ;  /* 0x00000000fffff984 */ /* 0x000fe20000000800 */
[----:B------:R-:W-:Y:S01]  /*7530*/  @!PT LDS RZ, [RZ] ;  /* 0x00000000fffff984 */ /* 0x000fe20000000800 */
[----:B------:R-:W-:Y:S01]  /*7540*/  @!PT LDS RZ, [RZ] ;  /* 0x00000000fffff984 */ /* 0x000fe20000000800 */
[----:B------:R5:W-:Y:S06]  /*7550*/  MEMBAR.ALL.CTA ;  /* 0x0000000000007992 */ /* 0x000bec0000008000 */
[----:B-----5:R-:W5:Y:S01]  /*7560*/  FENCE.VIEW.ASYNC.S ;  /* 0x00000000000073c6 */ /* 0x020f620000000000 */
[----:B------:R-:W-:Y:S01]  /*7570*/  SEL R104, R104, RZ, P1 ;  /* 0x000000ff68687207 */ /* 0x000fe20000800000 */
[----:B-----5:R5:W-:Y:S02]  /*7580*/  SYNCS.ARRIVE.TRANS64.RED.A1T0 RZ, [R0+URZ], RZ ;  /* 0x000000ff00ff79a7 */ /* 0x020be400081004ff */
[----:B-----5:R-:W-:Y:S04]  /*7590*/  SEL R0, RZ, 0x1, P1 ;  /* 0x00000001ff007807 */ /* 0x020fe80000800000 */
[----:B---3--:R-:W-:Y:S02]  /*75a0*/  LOP3.LUT R103, R103, R0, RZ, 0x3c, !PT ;  /* 0x0000000067677212 */ /* 0x008fe400078e3cff */
.L_x_117:
[----:B------:R-:W-:Y:S05]  /*75b0*/  BSYNC B1 ;  /* 0x0000000000017941 */ /* 0x000fea0003800000 */
.L_x_116:
[----:B------:R-:W-:Y:S04]  /*75c0*/  SHF.R.U32.HI R0, RZ, 0x15, R48 ;  /* 0x00000015ff007819 */ /* 0x000fe80000011630 */
[----:B------:R-:W-:Y:S01]  /*75d0*/  LOP3.LUT P1, RZ, R0, 0x3, R110, 0x48, !PT ;  /* 0x0000000300ff7812 */ /* 0x000fe2000782486e */
[----:B------:R-:W-:Y:S01]  /*75e0*/  @!UPT UIADD3 URZ, UPT, UPT, URZ, URZ, URZ ;  /* 0x000000fffffff290 */ /* 0x000fe2000fffe0ff */
[----:B----4-:R-:W-:Y:S11]  /*75f0*/  @P0 BRA `(.L_x_121) ;  /* 0x0000000000080947 */ /* 0x010ff60003800000 */
[----:B------:R-:W3:Y:S02]  /*7600*/  SYNCS.PHASECHK.TRANS64.TRYWAIT P0, [R115+URZ+0x260], R3 ;  /* 0x00026003730075a7 */ /* 0x000ee400080011ff */
[----:B---3--:R-:W-:Y:S05]  /*7610*/  @!P0 BRA `(.L_x_122) ;  /* 0x0000002c00048947 */ /* 0x008fea0003800000 */
.L_x_121:
[----:B------:R-:W-:Y:S04]  /*7620*/  BSSY.RECONVERGENT B6, `(.L_x_123) ;  /* 0x0000012000067945 */ /* 0x000fe80003800200 */
[----:B------:R-:W-:Y:S05]  /*7630*/  @!P1 BRA `(.L_x_124) ;  /* 0x0000000000409947 */ /* 0x000fea0003800000 */
[----:B------:R-:W4:Y:S01]  /*7640*/  LDCU.64 UR8, c[0x4][0x70] ;  /* 0x01000e00ff0877ac */ /* 0x000f220008000a00 */
[----:B------:R-:W-:Y:S01]  /*7650*/  MOV R15, 0x0 ;  /* 0x00000000000f7802 */ /* 0x000fe20000000f00 */
[----:B------:R-:W-:Y:S02]  /*7660*/  HFMA2 R12, -RZ, RZ, 0, 5.9604644775390625e-08 ;  /* 0x00000001ff0c7431 */ /* 0x000fe400000001ff */
[----:B------:R-:W-:Y:S02]  /*7670*/  IMAD.MOV.U32 R8, RZ, RZ, 0x192 ;  /* 0x00000192ff087424 */ /* 0x000fe400078e00ff */
[----:B------:R-:W-:Y:S01]  /*7680*/  IMAD.MOV.U32 R13, RZ, RZ, RZ ;  /* 0x000000ffff0d7224 */ /* 0x000fe200078e00ff */
[----:B------:R-:W1:Y:S01]  /*7690*/  LDCU.64 UR6, c[0x4][0x78] ;  /* 0x01000f00ff0677ac */ /* 0x000e620008000a00 */
[----:B------:R-:W2:Y:S01]  /*76a0*/  LDC.64 R14, c[0x4][R15] ;  /* 0x010000000f0e7b82 */ /* 0x000ea20000000a00 */
[----:B------:R-:W5:Y:S01]  /*76b0*/  LDCU.64 UR4, c[0x4][0x10] ;  /* 0x01000200ff0477ac */ /* 0x000f620008000a00 */
[----:B----4-:R-:W-:Y:S01]  /*76c0*/  MOV R5, UR9 ;  /* 0x0000000900057c02 */ /* 0x010fe20008000f00 */
[----:B------:R-:W-:Y:S01]  /*76d0*/  IMAD.U32 R4, RZ, RZ, UR8 ;  /* 0x00000008ff047e24 */ /* 0x000fe2000f8e00ff */
[----:B-1----:R-:W-:Y:S01]  /*76e0*/  MOV R7, UR7 ;  /* 0x0000000700077c02 */ /* 0x002fe20008000f00 */
[----:B------:R-:W-:Y:S01]  /*76f0*/  IMAD.U32 R6, RZ, RZ, UR6 ;  /* 0x00000006ff067e24 */ /* 0x000fe2000f8e00ff */
[----:B-----5:R-:W-:Y:S01]  /*7700*/  MOV R11, UR5 ;  /* 0x00000005000b7c02 */ /* 0x020fe20008000f00 */
[----:B------:R-:W-:Y:S02]  /*7710*/  IMAD.U32 R10, RZ, RZ, UR4 ;  /* 0x00000004ff0a7e24 */ /* 0x000fe4000f8e00ff */
[----:B------:R-:W-:Y:S07]  /*7720*/  LEPC R20, `(.L_x_124) ;  /* 0x000000001014794e */ /* 0x000fee0000000000 */
[----:B--23--:R-:W-:Y:S05]  /*7730*/  CALL.ABS.NOINC R14 ;  /* 0x000000000e007343 */ /* 0x00cfea0003c00000 */
.L_x_124:
[----:B------:R-:W-:Y:S05]  /*7740*/  BSYNC.RECONVERGENT B6 ;  /* 0x0000000000067941 */ /* 0x000fea0003800200 */
.L_x_123:
[-C--:B------:R-:W-:Y:S01]  /*7750*/  F2FP.F16.E4M3.UNPACK_B R0, R84.reuse ;  /* 0x00000054ff00723e */ /* 0x080fe200020006ff */
[----:B------:R-:W-:Y:S05]  /*7760*/  WARPSYNC.ALL ;  /* 0x0000000000007948 */ /* 0x000fea0003800000 */
[----:B------:R-:W-:Y:S01]  /*7770*/  R2UR UR4, R48 ;  /* 0x00000000300472ca */ /* 0x000fe200000e0000 */
[--C-:B------:R-:W-:Y:S01]  /*7780*/  HADD2.F32 R50, -RZ, R0.reuse.H0_H0 ;  /* 0x20000000ff327230 */ /* 0x100fe20000004100 */
[----:B------:R-:W-:Y:S01]  /*7790*/  ISETP.NE.AND P6, PT, R2, RZ, PT ;  /* 0x000000ff0200720c */ /* 0x000fe20003fc5270 */
[----:B------:R-:W-:Y:S01]  /*77a0*/  HADD2.F32 R51, -RZ, R0.H1_H1 ;  /* 0x30000000ff337230 */ /* 0x000fe20000004100 */
[-C--:B------:R-:W-:Y:S01]  /*77b0*/  F2FP.F16.E4M3.UNPACK_B R0, R85.reuse.H1 ;  /* 0x00000055ff00723e */ /* 0x080fe200030006ff */
[----:B------:R-:W-:Y:S01]  /*77c0*/  BSSY.RECONVERGENT B0, `(.L_x_125) ;  /* 0x0000099000007945 */ /* 0x000fe20003800200 */
[----:B------:R-:W-:Y:S02]  /*77d0*/  F2FP.F16.E4M3.UNPACK_B R2, R85 ;  /* 0x00000055ff02723e */ /* 0x000fe400020006ff */
[----:B---3--:R-:W-:Y:S01]  /*77e0*/  F2FP.F16.E4M3.UNPACK_B R3, R84.H1 ;  /* 0x00000054ff03723e */ /* 0x008fe200030006ff */
[--C-:B------:R-:W-:Y:S01]  /*77f0*/  HADD2.F32 R56, -RZ, R0.reuse.H0_H0 ;  /* 0x20000000ff387230 */ /* 0x100fe20000004100 */
[----:B------:R-:W-:Y:S01]  /*7800*/  ISETP.NE.AND P0, PT, R109, RZ, PT ;  /* 0x000000ff6d00720c */ /* 0x000fe20003f05270 */
[----:B------:R-:W-:Y:S01]  /*7810*/  HADD2.F32 R57, -RZ, R0.H1_H1 ;  /* 0x30000000ff397230 */ /* 0x000fe20000004100 */
[----:B------:R-:W-:Y:S01]  /*7820*/  F2FP.F16.E4M3.UNPACK_B R0, R86 ;  /* 0x00000056ff00723e */ /* 0x000fe200020006ff */
[----:B-1----:R-:W-:Y:S01]  /*7830*/  LDTM.16dp32bit_t0_t15.x32 R4, tmem[UR4] ;  /* 0x00000004000479ee */ /* 0x002fe20008a80000 */
[----:B------:R-:W2:Y:S01]  /*7840*/  LDTM.16dp32bit_t16_t31.x32 R4, tmem[UR4+0x20] ;  /* 0x00002004000479ee */ /* 0x000ea20008aa0000 */
[--C-:B------:R-:W-:Y:S02]  /*7850*/  HADD2.F32 R54, -RZ, R2.reuse.H0_H0 ;  /* 0x20000002ff367230 */ /* 0x100fe40000004100 */
[----:B------:R-:W-:Y:S01]  /*7860*/  HADD2.F32 R55, -RZ, R2.H1_H1 ;  /* 0x30000002ff377230 */ /* 0x000fe20000004100 */
[-C--:B------:R-:W-:Y:S01]  /*7870*/  F2FP.F16.E4M3.UNPACK_B R2, R87.reuse ;  /* 0x00000057ff02723e */ /* 0x080fe200020006ff */
[--C-:B------:R-:W-:Y:S02]  /*7880*/  HADD2.F32 R58, -RZ, R0.reuse.H0_H0 ;  /* 0x20000000ff3a7230 */ /* 0x100fe40000004100 */
[----:B------:R-:W-:Y:S01]  /*7890*/  HADD2.F32 R59, -RZ, R0.H1_H1 ;  /* 0x30000000ff3b7230 */ /* 0x000fe20000004100 */
[----:B------:R-:W-:Y:S01]  /*78a0*/  F2FP.F16.E4M3.UNPACK_B R0, R87.H1 ;  /* 0x00000057ff00723e */ /* 0x000fe200030006ff */
[--C-:B------:R-:W-:Y:S02]  /*78b0*/  HADD2.F32 R62, -RZ, R2.reuse.H0_H0 ;  /* 0x20000002ff3e7230 */ /* 0x100fe40000004100 */
[----:B------:R-:W-:Y:S01]  /*78c0*/  HADD2.F32 R63, -RZ, R2.H1_H1 ;  /* 0x30000002ff3f7230 */ /* 0x000fe20000004100 */
[----:B------:R-:W-:Y:S01]  /*78d0*/  F2FP.F16.E4M3.UNPACK_B R2, R88 ;  /* 0x00000058ff02723e */ /* 0x000fe200020006ff */
[--C-:B------:R-:W-:Y:S02]  /*78e0*/  HADD2.F32 R64, -RZ, R0.reuse.H0_H0 ;  /* 0x20000000ff407230 */ /* 0x100fe40000004100 */
[----:B------:R-:W-:Y:S01]  /*78f0*/  HADD2.F32 R65, -RZ, R0.H1_H1 ;  /* 0x30000000ff417230 */ /* 0x000fe20000004100 */
[----:B------:R-:W-:Y:S01]  /*7900*/  F2FP.F16.E4M3.UNPACK_B R0, R89 ;  /* 0x00000059ff00723e */ /* 0x000fe200020006ff */
[--C-:B------:R-:W-:Y:S02]  /*7910*/  HADD2.F32 R52, -RZ, R3.reuse.H0_H0 ;  /* 0x20000003ff347230 */ /* 0x100fe40000004100 */
[----:B------:R-:W-:Y:S01]  /*7920*/  HADD2.F32 R53, -RZ, R3.H1_H1 ;  /* 0x30000003ff357230 */ /* 0x000fe20000004100 */
[----:B------:R-:W-:Y:S01]  /*7930*/  F2FP.F16.E4M3.UNPACK_B R3, R86.H1 ;  /* 0x00000056ff03723e */ /* 0x000fe200030006ff */
[--C-:B------:R-:W-:Y:S02]  /*7940*/  HADD2.F32 R70, -RZ, R0.reuse.H0_H0 ;  /* 0x20000000ff467230 */ /* 0x100fe40000004100 */
[----:B------:R-:W-:Y:S01]  /*7950*/  HADD2.F32 R71, -RZ, R0.H1_H1 ;  /* 0x30000000ff477230 */ /* 0x000fe20000004100 */
[----:B------:R-:W-:Y:S01]  /*7960*/  F2FP.F16.E4M3.UNPACK_B R0, R90 ;  /* 0x0000005aff00723e */ /* 0x000fe200020006ff */
[--C-:B------:R-:W-:Y:S02]  /*7970*/  HADD2.F32 R66, -RZ, R2.reuse.H0_H0 ;  /* 0x20000002ff427230 */ /* 0x100fe40000004100 */
[C---:B--2---:R-:W-:Y:S01]  /*7980*/  FMUL R7, R47.reuse, R7 ;  /* 0x000000072f077220 */ /* 0x044fe20000400000 */
[----:B------:R-:W-:Y:S01]  /*7990*/  HADD2.F32 R67, -RZ, R2.H1_H1 ;  /* 0x30000002ff437230 */ /* 0x000fe20000004100 */
[----:B------:R-:W-:Y:S01]  /*79a0*/  F2FP.F16.E4M3.UNPACK_B R2, R89.H1 ;  /* 0x00000059ff02723e */ /* 0x000fe200030006ff */
[--C-:B------:R-:W-:Y:S02]  /*79b0*/  HADD2.F32 R60, -RZ, R3.reuse.H0_H0 ;  /* 0x20000003ff3c7230 */ /* 0x100fe40000004100 */
[C---:B------:R-:W-:Y:S01]  /*79c0*/  FMUL R11, R47.reuse, R11 ;  /* 0x0000000b2f0b7220 */ /* 0x040fe20000400000 */
        /* <DEDUP_REMOVED lines=9> */
[----:B------:R-:W-:Y:S01]  /*7a60*/  F2FP.F16.E4M3.UNPACK_B R2, R91 ;  /* 0x0000005bff02723e */ /* 0x000fe200020006ff */
[--C-:B------:R-:W-:Y:S02]  /*7a70*/  HADD2.F32 R68, -RZ, R3.reuse.H0_H0 ;  /* 0x20000003ff447230 */ /* 0x100fe40000004100 */
[C---:B------:R-:W-:Y:S01]  /*7a80*/  FMUL R23, R47.reuse, R23 ;  /* 0x000000172f177220 */ /* 0x040fe20000400000 */
[----:B------:R-:W-:Y:S01]  /*7a90*/  HADD2.F32 R69, -RZ, R3.H1_H1 ;  /* 0x30000003ff457230 */ /* 0x000fe20000004100 */
[----:B------:R-:W-:Y:S01]  /*7aa0*/  F2FP.F16.E4M3.UNPACK_B R3, R90.H1 ;  /* 0x0000005aff03723e */ /* 0x000fe200030006ff */
[--C-:B------:R-:W-:Y:S02]  /*7ab0*/  HADD2.F32 R80, -RZ, R0.reuse.H0_H0 ;  /* 0x20000000ff507230 */ /* 0x100fe40000004100 */
[C---:B------:R-:W-:Y:S01]  /*7ac0*/  FMUL R27, R47.reuse, R27 ;  /* 0x0000001b2f1b7220 */ /* 0x040fe20000400000 */
[----:B------:R-:W-:Y:S02]  /*7ad0*/  HADD2.F32 R81, -RZ, R0.H1_H1 ;  /* 0x30000000ff517230 */ /* 0x000fe40000004100 */
[C---:B------:R-:W-:Y:S01]  /*7ae0*/  FMUL R0, R47.reuse, R4 ;  /* 0x000000042f007220 */ /* 0x040fe20000400000 */
[--C-:B------:R-:W-:Y:S02]  /*7af0*/  HADD2.F32 R78, -RZ, R2.reuse.H0_H0 ;  /* 0x20000002ff4e7230 */ /* 0x100fe40000004100 */
[----:B------:R-:W-:Y:S01]  /*7b00*/  FMUL R4, R47, R8 ;  /* 0x000000082f047220 */ /* 0x000fe20000400000 */
[----:B------:R-:W-:Y:S02]  /*7b10*/  HADD2.F32 R79, -RZ, R2.H1_H1 ;  /* 0x30000002ff4f7230 */ /* 0x000fe40000004100 */
[----:B------:R-:W-:Y:S01]  /*7b20*/  FFMA R0, R49, R50, R0 ;  /* 0x0000003231007223 */ /* 0x000fe20000000000 */
[--C-:B------:R-:W-:Y:S02]  /*7b30*/  HADD2.F32 R77, -RZ, R3.reuse.H1_H1 ;  /* 0x30000003ff4d7230 */ /* 0x100fe40000004100 */
[C---:B------:R-:W-:Y:S01]  /*7b40*/  FMUL R2, R47.reuse, R5 ;  /* 0x000000052f027220 */ /* 0x040fe20000400000 */
[----:B------:R-:W-:Y:S02]  /*7b50*/  HADD2.F32 R76, -RZ, R3.H0_H0 ;  /* 0x20000003ff4c7230 */ /* 0x000fe40000004100 */
[C---:B------:R-:W-:Y:S01]  /*7b60*/  FMUL R3, R47.reuse, R6 ;  /* 0x000000062f037220 */ /* 0x040fe20000400000 */
[----:B------:R-:W-:Y:S01]  /*7b70*/  FMUL R5, R47, R9 ;  /* 0x000000092f057220 */ /* 0x000fe20000400000 */
[----:B------:R-:W-:Y:S01]  /*7b80*/  FFMA R2, R49, R51, R2 ;  /* 0x0000003331027223 */ /* 0x000fe20000000002 */
[----:B------:R-:W-:Y:S01]  /*7b90*/  FMUL R8, R47, R12 ;  /* 0x0000000c2f087220 */ /* 0x000fe20000400000 */
[C---:B------:R-:W-:Y:S01]  /*7ba0*/  FFMA R3, R49.reuse, R52, R3 ;  /* 0x0000003431037223 */ /* 0x040fe20000000003 */
[C---:B------:R-:W-:Y:S01]  /*7bb0*/  FFMA R7, R49.reuse, R53, R7 ;  /* 0x0000003531077223 */ /* 0x040fe20000000007 */
[C---:B------:R-:W-:Y:S01]  /*7bc0*/  FFMA R4, R49.reuse, R54, R4 ;  /* 0x0000003631047223 */ /* 0x040fe20000000004 */
[----:B------:R-:W-:Y:S01]  /*7bd0*/  FFMA R5, R49, R55, R5 ;  /* 0x0000003731057223 */ /* 0x000fe20000000005 */
[C---:B------:R-:W-:Y:S01]  /*7be0*/  FMUL R9, R47.reuse, R13 ;  /* 0x0000000d2f097220 */ /* 0x040fe20000400000 */
[----:B------:R-:W-:Y:S01]  /*7bf0*/  FMUL R12, R47, R16 ;  /* 0x000000102f0c7220 */ /* 0x000fe20000400000 */
[----:B------:R-:W-:Y:S01]  /*7c00*/  F2FP.SATFINITE.E4M3.F32.PACK_AB_MERGE_C R3, R7, R3, RZ ;  /* 0x000000030703723e */ /* 0x000fe200048070ff */
[C---:B------:R-:W-:Y:S01]  /*7c10*/  FMUL R13, R47.reuse, R17 ;  /* 0x000000112f0d7220 */ /* 0x040fe20000400000 */
[C---:B------:R-:W-:Y:S01]  /*7c20*/  FMUL R16, R47.reuse, R20 ;  /* 0x000000142f107220 */ /* 0x040fe20000400000 */
[C---:B------:R-:W-:Y:S01]  /*7c30*/  FMUL R17, R47.reuse, R21 ;  /* 0x000000152f117220 */ /* 0x040fe20000400000 */
[----:B------:R-:W-:Y:S01]  /*7c40*/  F2FP.SATFINITE.E4M3.F32.PACK_AB_MERGE_C R52, R2, R0, R3 ;  /* 0x000000000234723e */ /* 0x000fe20004807003 */
[C---:B------:R-:W-:Y:S01]  /*7c50*/  FMUL R20, R47.reuse, R24 ;  /* 0x000000182f147220 */ /* 0x040fe20000400000 */
[----:B------:R-:W-:Y:S01]  /*7c60*/  SHF.L.U32 R0, R112, 0x4, RZ ;  /* 0x0000000470007819 */ /* 0x000fe200000006ff */
[C---:B------:R-:W-:Y:S01]  /*7c70*/  FMUL R21, R47.reuse, R25 ;  /* 0x000000192f157220 */ /* 0x040fe20000400000 */
[C---:B------:R-:W-:Y:S01]  /*7c80*/  FMUL R24, R47.reuse, R28 ;  /* 0x0000001c2f187220 */ /* 0x040fe20000400000 */
[C---:B------:R-:W-:Y:S01]  /*7c90*/  FMUL R25, R47.reuse, R29 ;  /* 0x0000001d2f197220 */ /* 0x040fe20000400000 */
[C---:B------:R-:W-:Y:S01]  /*7ca0*/  FMUL R28, R47.reuse, R32 ;  /* 0x000000202f1c7220 */ /* 0x040fe20000400000 */
[C---:B------:R-:W-:Y:S01]  /*7cb0*/  FMUL R29, R47.reuse, R33 ;  /* 0x000000212f1d7220 */ /* 0x040fe20000400000 */
[----:B------:R-:W-:Y:S01]  /*7cc0*/  LEA R2, R104, UR51, 0x3 ;  /* 0x0000003368027c11 */ /* 0x000fe2000f8e18ff */
[C---:B------:R-:W-:Y:S01]  /*7cd0*/  FMUL R6, R47.reuse, R10 ;  /* 0x0000000a2f067220 */ /* 0x040fe20000400000 */
[----:B------:R-:W-:Y:S01]  /*7ce0*/  FMUL R10, R47, R14 ;  /* 0x0000000e2f0a7220 */ /* 0x000fe20000400000 */
[----:B------:R-:W-:Y:S01]  /*7cf0*/  @P6 SHF.L.U32 R3, R103, 0x1f, RZ ;  /* 0x0000001f67036819 */ /* 0x000fe200000006ff */
[----:B------:R-:W-:Y:S01]  /*7d00*/  FMUL R14, R47, R18 ;  /* 0x000000122f0e7220 */ /* 0x000fe20000400000 */
[C---:B------:R-:W-:Y:S01]  /*7d10*/  FFMA R6, R49.reuse, R56, R6 ;  /* 0x0000003831067223 */ /* 0x040fe20000000006 */
[C---:B------:R-:W-:Y:S01]  /*7d20*/  FFMA R11, R49.reuse, R57, R11 ;  /* 0x00000039310b7223 */ /* 0x040fe2000000000b */
[C---:B------:R-:W-:Y:S01]  /*7d30*/  FFMA R8, R49.reuse, R58, R8 ;  /* 0x0000003a31087223 */ /* 0x040fe20000000008 */
[C---:B------:R-:W-:Y:S01]  /*7d40*/  FFMA R9, R49.reuse, R59, R9 ;  /* 0x0000003b31097223 */ /* 0x040fe20000000009 */
[C---:B------:R-:W-:Y:S01]  /*7d50*/  FFMA R10, R49.reuse, R60, R10 ;  /* 0x0000003c310a7223 */ /* 0x040fe2000000000a */
[----:B------:R-:W-:Y:S01]  /*7d60*/  FFMA R15, R49, R61, R15 ;  /* 0x0000003d310f7223 */ /* 0x000fe2000000000f */
[----:B------:R-:W-:Y:S01]  /*7d70*/  F2FP.SATFINITE.E4M3.F32.PACK_AB_MERGE_C R6, R11, R6, RZ ;  /* 0x000000060b06723e */ /* 0x000fe200048070ff */
[C---:B------:R-:W-:Y:S01]  /*7d80*/  FFMA R12, R49.reuse, R62, R12 ;  /* 0x0000003e310c7223 */ /* 0x040fe2000000000c */
[C---:B------:R-:W-:Y:S01]  /*7d90*/  FFMA R13, R49.reuse, R63, R13 ;  /* 0x0000003f310d7223 */ /* 0x040fe2000000000d */
[----:B------:R-:W-:Y:S01]  /*7da0*/  FFMA R14, R49, R64, R14 ;  /* 0x00000040310e7223 */ /* 0x000fe2000000000e */
[----:B------:R-:W-:Y:S01]  /*7db0*/  F2FP.SATFINITE.E4M3.F32.PACK_AB_MERGE_C R10, R15, R10, RZ ;  /* 0x0000000a0f0a723e */ /* 0x000fe200048070ff */
[----:B------:R-:W-:Y:S01]  /*7dc0*/  FMUL R18, R47, R22 ;  /* 0x000000162f127220 */ /* 0x000fe20000400000 */
[C---:B------:R-:W-:Y:S01]  /*7dd0*/  FFMA R19, R49.reuse, R65, R19 ;  /* 0x0000004131137223 */ /* 0x040fe20000000013 */
[C---:B------:R-:W-:Y:S01]  /*7de0*/  FFMA R16, R49.reuse, R66, R16 ;  /* 0x0000004231107223 */ /* 0x040fe20000000010 */
[C---:B------:R-:W-:Y:S01]  /*7df0*/  FFMA R17, R49.reuse, R67, R17 ;  /* 0x0000004331117223 */ /* 0x040fe20000000011 */
[----:B------:R-:W-:Y:S01]  /*7e00*/  FFMA R18, R49, R68, R18 ;  /* 0x0000004431127223 */ /* 0x000fe20000000012 */
[----:B------:R-:W-:Y:S01]  /*7e10*/  FMUL R22, R47, R26 ;  /* 0x0000001a2f167220 */ /* 0x000fe20000400000 */
[C---:B------:R-:W-:Y:S01]  /*7e20*/  FFMA R23, R49.reuse, R69, R23 ;  /* 0x0000004531177223 */ /* 0x040fe20000000017 */
[C---:B------:R-:W-:Y:S01]  /*7e30*/  FFMA R20, R49.reuse, R70, R20 ;  /* 0x0000004631147223 */ /* 0x040fe20000000014 */
[C---:B------:R-:W-:Y:S01]  /*7e40*/  FFMA R21, R49.reuse, R71, R21 ;  /* 0x0000004731157223 */ /* 0x040fe20000000015 */
[----:B------:R-:W-:Y:S01]  /*7e50*/  FFMA R22, R49, R72, R22 ;  /* 0x0000004831167223 */ /* 0x000fe20000000016 */
[----:B------:R-:W-:Y:S01]  /*7e60*/  FMUL R26, R47, R30 ;  /* 0x0000001e2f1a7220 */ /* 0x000fe20000400000 */
[----:B------:R-:W-:Y:S01]  /*7e70*/  FFMA R27, R49, R73, R27 ;  /* 0x00000049311b7223 */ /* 0x000fe2000000001b */
[----:B------:R-:W-:Y:S01]  /*7e80*/  FMUL R31, R47, R31 ;  /* 0x0000001f2f1f7220 */ /* 0x000fe20000400000 */
[C---:B------:R-:W-:Y:S01]  /*7e90*/  FFMA R24, R49.reuse, R74, R24 ;  /* 0x0000004a31187223 */ /* 0x040fe20000000018 */
[C---:B------:R-:W-:Y:S01]  /*7ea0*/  FFMA R25, R49.reuse, R75, R25 ;  /* 0x0000004b31197223 */ /* 0x040fe20000000019 */
[----:B------:R-:W-:Y:S01]  /*7eb0*/  FFMA R26, R49, R76, R26 ;  /* 0x0000004c311a7223 */ /* 0x000fe2000000001a */
[----:B------:R-:W-:Y:S01]  /*7ec0*/  FMUL R30, R47, R34 ;  /* 0x000000222f1e7220 */ /* 0x000fe20000400000 */
[----:B------:R-:W-:Y:S01]  /*7ed0*/  FFMA R31, R49, R77, R31 ;  /* 0x0000004d311f7223 */ /* 0x000fe2000000001f */
[----:B------:R-:W-:Y:S01]  /*7ee0*/  FMUL R35, R47, R35 ;  /* 0x000000232f237220 */ /* 0x000fe20000400000 */
[----:B------:R-:W-:Y:S01]  /*7ef0*/  F2FP.SATFINITE.E4M3.F32.PACK_AB_MERGE_C R14, R19, R14, RZ ;  /* 0x0000000e130e723e */ /* 0x000fe200048070ff */
[C---:B------:R-:W-:Y:S01]  /*7f00*/  FFMA R28, R49.reuse, R78, R28 ;  /* 0x0000004e311c7223 */ /* 0x040fe2000000001c */
[C---:B------:R-:W-:Y:S01]  /*7f10*/  FFMA R29, R49.reuse, R79, R29 ;  /* 0x0000004f311d7223 */ /* 0x040fe2000000001d */
[----:B------:R-:W-:Y:S01]  /*7f20*/  FFMA R30, R49, R80, R30 ;  /* 0x00000050311e7223 */ /* 0x000fe2000000001e */
[----:B------:R-:W-:Y:S01]  /*7f30*/  F2FP.SATFINITE.E4M3.F32.PACK_AB_MERGE_C R18, R23, R18, RZ ;  /* 0x000000121712723e */ /* 0x000fe200048070ff */
[----:B------:R-:W-:Y:S01]  /*7f40*/  FFMA R35, R49, R81, R35 ;  /* 0x0000005131237223 */ /* 0x000fe20000000023 */
[----:B------:R-:W-:Y:S02]  /*7f50*/  F2FP.SATFINITE.E4M3.F32.PACK_AB_MERGE_C R53, R5, R4, R6 ;  /* 0x000000040535723e */ /* 0x000fe40004807006 */
[----:B------:R-:W-:Y:S02]  /*7f60*/  F2FP.SATFINITE.E4M3.F32.PACK_AB_MERGE_C R54, R9, R8, R10 ;  /* 0x000000080936723e */ /* 0x000fe4000480700a */
[----:B------:R-:W-:Y:S02]  /*7f70*/  F2FP.SATFINITE.E4M3.F32.PACK_AB_MERGE_C R55, R13, R12, R14 ;  /* 0x0000000c0d37723e */ /* 0x000fe4000480700e */
[----:B------:R-:W-:Y:S02]  /*7f80*/  F2FP.SATFINITE.E4M3.F32.PACK_AB_MERGE_C R16, R17, R16, R18 ;  /* 0x000000101110723e */ /* 0x000fe40004807012 */
[----:B------:R-:W-:Y:S01]  /*7f90*/  F2FP.SATFINITE.E4M3.F32.PACK_AB_MERGE_C R17, R27, R22, RZ ;  /* 0x000000161b11723e */ /* 0x000fe200048070ff */
[----:B------:R1:W-:Y:S01]  /*7fa0*/  STS.128 [R107+UR51+0x2400], R52 ;  /* 0x002400346b007988 */ /* 0x0003e20008000c33 */
[----:B------:R-:W-:Y:S02]  /*7fb0*/  F2FP.SATFINITE.E4M3.F32.PACK_AB_MERGE_C R18, R31, R26, RZ ;  /* 0x0000001a1f12723e */ /* 0x000fe400048070ff */
[----:B------:R-:W-:Y:S02]  /*7fc0*/  F2FP.SATFINITE.E4M3.F32.PACK_AB_MERGE_C R19, R35, R30, RZ ;  /* 0x0000001e2313723e */ /* 0x000fe400048070ff */
[----:B------:R-:W-:Y:S02]  /*7fd0*/  IADD3 R77, PT, PT, R107, UR51, RZ ;  /* 0x000000336b4d7c10 */ /* 0x000fe4000fffe0ff */
[----:B------:R-:W-:Y:S02]  /*7fe0*/  F2FP.SATFINITE.E4M3.F32.PACK_AB_MERGE_C R17, R21, R20, R17 ;  /* 0x000000141511723e */ /* 0x000fe40004807011 */
[----:B------:R-:W-:Y:S02]  /*7ff0*/  F2FP.SATFINITE.E4M3.F32.PACK_AB_MERGE_C R18, R25, R24, R18 ;  /* 0x000000181912723e */ /* 0x000fe40004807012 */
[----:B------:R-:W-:Y:S02]  /*8000*/  F2FP.SATFINITE.E4M3.F32.PACK_AB_MERGE_C R19, R29, R28, R19 ;  /* 0x0000001c1d13723e */ /* 0x000fe40004807013 */
[----:B------:R-:W-:Y:S05]  /*8010*/  IADD3 R77, PT, PT, R77, R0, RZ ;  /* 0x000000004d4d7210 */ /* 0x000fea0007ffe0ff */
[----:B------:R1:W-:Y:S01]  /*8020*/  STS.128 [R77+0x2410], R16 ;  /* 0x002410104d007388 */ /* 0x0003e20000000c00 */
[----:B------:R-:W-:Y:S01]  /*8030*/  @!PT LDS RZ, [RZ] ;  /* 0x00000000fffff984 */ /* 0x000fe20000000800 */
[----:B------:R-:W-:Y:S01]  /*8040*/  @!PT LDS RZ, [RZ] ;  /* 0x00000000fffff984 */ /* 0x000fe20000000800 */
[----:B------:R-:W-:Y:S01]  /*8050*/  @!PT LDS RZ, [RZ] ;  /* 0x00000000fffff984 */ /* 0x000fe20000000800 */
[----:B------:R-:W-:Y:S01]  /*8060*/  @!PT LDS RZ, [RZ] ;  /* 0x00000000fffff984 */ /* 0x000fe20000000800 */
[----:B------:R2:W-:Y:S07]  /*8070*/  MEMBAR.ALL.CTA ;  /* 0x0000000000007992 */ /* 0x0005ee0000008000 */
[----:B--2---:R-:W2:Y:S02]  /*8080*/  FENCE.VIEW.ASYNC.S ;  /* 0x00000000000073c6 */ /* 0x004ea40000000000 */
[----:B--2---:R-:W-:Y:S06]  /*8090*/  BAR.SYNC.DEFER_BLOCKING 0x1, 0x80 ;  /* 0x0042000000007b1d */ /* 0x004fec0000010000 */
[----:B------:R-:W-:Y:S05]  /*80a0*/  @P0 BRA `(.L_x_126) ;  /* 0x0000000000280947 */ /* 0x000fea0003800000 */
[----:B------:R-:W-:Y:S02]  /*80b0*/  UIADD3 UR6, UPT, UPT, UR51, 0x2400, URZ ;  /* 0x0000240033067890 */ /* 0x000fe4000fffe0ff */
[----:B------:R-:W-:Y:S01]  /*80c0*/  UIADD3 UR4, UP0, UPT, UR54, 0x680, URZ ;  /* 0x0000068036047890 */ /* 0x000fe2000ff1e0ff */
[----:B------:R-:W-:Y:S03]  /*80d0*/  UMOV UR41, UR52 ;  /* 0x0000003400297c82 */ /* 0x000fe60008000000 */
[----:B------:R-:W-:Y:S01]  /*80e0*/  MOV R113, UR6 ;  /* 0x0000000600717c02 */ /* 0x000fe20008000f00 */
[----:B------:R-:W-:Y:S03]  /*80f0*/  UIADD3.X UR5, UPT, UPT, URZ, UR55, URZ, UP0, !UPT ;  /* 0x00000037ff057290 */ /* 0x000fe600087fe4ff */
[----:B------:R-:W-:Y:S11]  /*8100*/  R2UR UR40, R113 ;  /* 0x00000000712872ca */ /* 0x000ff600000e0000 */
[----:B------:R-:W-:Y:S02]  /*8110*/  @!UPT UIADD3 URZ, UPT, UPT, URZ, URZ, URZ ;  /* 0x000000fffffff290 */ /* 0x000fe4000fffe0ff */
[----:B------:R2:W-:Y:S01]  /*8120*/  UTMASTG.4D [UR40], [UR4] ;  /* 0x00000028040073b5 */ /* 0x0005e20008018000 */
[----:B------:R0:W-:Y:S01]  /*8130*/  UTMACMDFLUSH ;  /* 0x00000000000079b7 */ /* 0x0001e20000000000 */
[----:B--2---:R-:W-:Y:S04]  /*8140*/  DEPBAR.LE SB0, 0x1 ;  /* 0x000080400000791a */ /* 0x004fe80000000000 */
.L_x_126:
[----:B------:R-:W-:Y:S05]  /*8150*/  BSYNC.RECONVERGENT B0 ;  /* 0x0000000000007941 */ /* 0x000fea0003800200 */
.L_x_125:
[----:B------:R-:W-:Y:S06]  /*8160*/  BAR.SYNC.DEFER_BLOCKING 0x1, 0x80 ;  /* 0x0042000000007b1d */ /* 0x000fec0000010000 */
[----:B------:R-:W2:Y:S01]  /*8170*/  @P6 SYNCS.PHASECHK.TRANS64.TRYWAIT P0, [R2+URZ+0x220], R3 ;  /* 0x00022003020065a7 */ /* 0x000ea200080011ff */
[----:B------:R-:W-:Y:S01]  /*8180*/  BSSY B1, `(.L_x_127) ;  /* 0x0000020000017945 */ /* 0x000fe20003800000 */
[----:B--2---:R-:W-:Y:S03]  /*8190*/  @P6 SEL R116, RZ, 0x1, !P0 ;  /* 0x00000001ff746807 */ /* 0x004fe60004000000 */
[----:B------:R-:W-:Y:S05]  /*81a0*/  @!P6 BRA `(.L_x_128) ;  /* 0x000000000074e947 */ /* 0x000fea0003800000 */
[----:B------:R-:W-:Y:S01]  /*81b0*/  ISETP.NE.AND P1, PT, R117, RZ, PT ;  /* 0x000000ff7500720c */ /* 0x000fe20003f25270 */
[----:B------:R-:W2:Y:S01]  /*81c0*/  S2R R3, SR_CgaCtaId ;  /* 0x0000000000037919 */ /* 0x000ea20000008800 */
[----:B------:R-:W-:Y:S01]  /*81d0*/  ISETP.NE.AND P0, PT, R116, RZ, PT ;  /* 0x000000ff7400720c */ /* 0x000fe20003f05270 */
[----:B------:R-:W-:Y:S10]  /*81e0*/  BSSY B0, `(.L_x_129) ;  /* 0x0000008000007945 */ /* 0x000ff40003800000 */
[----:B------:R-:W-:Y:S05]  /*81f0*/  @P1 IMAD R4, R104, 0x1000, R107 ;  /* 0x0000100068041824 */ /* 0x000fea00078e026b */
[----:B------:R-:W-:Y:S05]  /*8200*/  @P1 IADD3 R5, PT, PT, R4, UR51, RZ ;  /* 0x0000003304051c10 */ /* 0x000fea000fffe0ff */
[----:B------:R-:W-:Y:S01]  /*8210*/  @P1 IMAD.IADD R5, R5, 0x1, R0 ;  /* 0x0000000105051824 */ /* 0x000fe200078e0200 */
[----:B------:R-:W-:Y:S06]  /*8220*/  @P0 BRA `(.L_x_130) ;  /* 0x00000000000c0947 */ /* 0x000fec0003800000 */
[----:B------:R-:W-:Y:S04]  /*8230*/  SHF.L.U32 R0, R103, 0x1f, RZ ;  /* 0x0000001f67007819 */ /* 0x000fe800000006ff */
[----:B------:R-:W3:Y:S02]  /*8240*/  SYNCS.PHASECHK.TRANS64.TRYWAIT P0, [R2+URZ+0x220], R0 ;  /* 0x00022000020075a7 */ /* 0x000ee400080011ff */
[----:B---3--:R-:W-:Y:S05]  /*8250*/  @!P0 BRA `(.L_x_131) ;  /* 0x0000002000088947 */ /* 0x008fea0003800000 */
.L_x_130:
[----:B------:R-:W-:Y:S05]  /*8260*/  BSYNC B0 ;  /* 0x0000000000007941 */ /* 0x000fea0003800000 */
.L_x_129:
[----:B------:R-:W-:Y:S01]  /*8270*/  ISETP.NE.AND P0, PT, R117, RZ, PT ;  /* 0x000000ff7500720c */ /* 0x000fe20003f05270 */
[----:B---3--:R-:W-:Y:S02]  /*8280*/  VIADD R2, R2, 0x230 ;  /* 0x0000023002027836 */ /* 0x008fe40000000000 */
[----:B------:R-:W-:Y:S03]  /*8290*/  VIADD R104, R104, 0x1 ;  /* 0x0000000168687836 */ /* 0x000fe60000000000 */
[----:B--2---:R-:W-:Y:S07]  /*82a0*/  PRMT R2, R3, 0x654, R2 ;  /* 0x0000065403027816 */ /* 0x004fee0000000002 */
[----:B------:R2:W3:Y:S04]  /*82b0*/  @P0 LDS.128 R84, [R4+UR51+0x400] ;  /* 0x0004003304540984 */ /* 0x0004e80008000c00 */
[----:B------:R2:W4:Y:S01]  /*82c0*/  @P0 LDS.128 R88, [R5+0x410] ;  /* 0x0004100005580984 */ /* 0x0005220000000c00 */
[C---:B------:R-:W-:Y:S01]  /*82d0*/  ISETP.NE.AND P0, PT, R104.reuse, 0x2, PT ;  /* 0x000000026800780c */ /* 0x040fe20003f05270 */
[----:B------:R-:W-:Y:S01]  /*82e0*/  @!PT LDS RZ, [RZ] ;  /* 0x00000000fffff984 */ /* 0x000fe20000000800 */
[----:B------:R-:W-:Y:S01]  /*82f0*/  @!PT LDS RZ, [RZ] ;  /* 0x00000000fffff984 */ /* 0x000fe20000000800 */
[----:B------:R-:W-:Y:S01]  /*8300*/  @!PT LDS RZ, [RZ] ;  /* 0x00000000fffff984 */ /* 0x000fe20000000800 */
[----:B------:R-:W-:Y:S01]  /*8310*/  @!PT LDS RZ, [RZ] ;  /* 0x00000000fffff984 */ /* 0x000fe20000000800 */
[----:B------:R5:W-:Y:S06]  /*8320*/  MEMBAR.ALL.CTA ;  /* 0x0000000000007992 */ /* 0x000bec0000008000 */
[----:B-----5:R-:W5:Y:S01]  /*8330*/  FENCE.VIEW.ASYNC.S ;  /* 0x00000000000073c6 */ /* 0x020f620000000000 */
[----:B------:R-:W-:Y:S02]  /*8340*/  SEL R0, RZ, 0x1, P0 ;  /* 0x00000001ff007807 */ /* 0x000fe40000000000 */
[----:B------:R-:W-:Y:S02]  /*8350*/  SEL R104, R104, RZ, P0 ;  /* 0x000000ff68687207 */ /* 0x000fe40000000000 */
[----:B------:R-:W-:Y:S01]  /*8360*/  LOP3.LUT R103, R103, R0, RZ, 0x3c, !PT ;  /* 0x0000000067677212 */ /* 0x000fe200078e3cff */
[----:B-----5:R2:W-:Y:S06]  /*8370*/  SYNCS.ARRIVE.TRANS64.RED.A1T0 RZ, [R2+URZ], RZ ;  /* 0x000000ff02ff79a7 */ /* 0x0205ec00081004ff */
.L_x_128:
[----:B------:R-:W-:Y:S05]  /*8380*/  BSYNC B1 ;  /* 0x0000000000017941 */ /* 0x000fea0003800000 */
.L_x_127:
[----:B------:R-:W-:Y:S05]  /*8390*/  VIADD R0, R48, 0x40 ;  /* 0x0000004030007836 */ /* 0x000fea0000000000 */
[----:B------:R-:W-:Y:S04]  /*83a0*/  SHF.R.U32.HI R0, RZ, 0x15, R0 ;  /* 0x00000015ff007819 */ /* 0x000fe80000011600 */
[----:B------:R-:W-:Y:S11]  /*83b0*/  LOP3.LUT P0, RZ, R0, 0x3, R110, 0x48, !PT ;  /* 0x0000000300ff7812 */ /* 0x000ff6000780486e */
[----:B------:R-:W-:Y:S02]  /*83c0*/  @!UPT UIADD3 URZ, UPT, UPT, URZ, URZ, URZ ;  /* 0x000000fffffff290 */ /* 0x000fe4000fffe0ff */
[----:B------:R-:W-:Y:S05]  /*83d0*/  @!P0 BRA `(.L_x_132) ;  /* 0x0000000000408947 */ /* 0x000fea0003800000 */
[----:B------:R-:W5:Y:S01]  /*83e0*/  LDCU.64 UR8, c[0x4][0x70] ;  /* 0x01000e00ff0877ac */ /* 0x000f620008000a00 */
[----:B------:R-:W-:Y:S01]  /*83f0*/  MOV R3, 0x0 ;  /* 0x0000000000037802 */ /* 0x000fe20000000f00 */
[----:B------:R-:W-:Y:S02]  /*8400*/  HFMA2 R12, -RZ, RZ, 0, 5.9604644775390625e-08 ;  /* 0x00000001ff0c7431 */ /* 0x000fe400000001ff */
[----:B------:R-:W-:Y:S02]  /*8410*/  IMAD.MOV.U32 R8, RZ, RZ, 0x192 ;  /* 0x00000192ff087424 */ /* 0x000fe400078e00ff */
[----:B------:R-:W-:Y:S01]  /*8420*/  IMAD.MOV.U32 R13, RZ, RZ, RZ ;  /* 0x000000ffff0d7224 */ /* 0x000fe200078e00ff */
[----:B------:R-:W1:Y:S01]  /*8430*/  LDCU.64 UR6, c[0x4][0x78] ;  /* 0x01000f00ff0677ac */ /* 0x000e620008000a00 */
[----:B--2---:R-:W2:Y:S01]  /*8440*/  LDC.64 R2, c[0x4][R3] ;  /* 0x0100000003027b82 */ /* 0x004ea20000000a00 */
[----:B------:R-:W3:Y:S01]  /*8450*/  LDCU.64 UR4, c[0x4][0x10] ;  /* 0x01000200ff0477ac */ /* 0x000ee20008000a00 */
[----:B-----5:R-:W-:Y:S01]  /*8460*/  MOV R5, UR9 ;  /* 0x0000000900057c02 */ /* 0x020fe20008000f00 */
[----:B------:R-:W-:Y:S01]  /*8470*/  IMAD.U32 R4, RZ, RZ, UR8 ;  /* 0x00000008ff047e24 */ /* 0x000fe2000f8e00ff */
[----:B-1----:R-:W-:Y:S01]  /*8480*/  MOV R7, UR7 ;  /* 0x0000000700077c02 */ /* 0x002fe20008000f00 */
[----:B------:R-:W-:Y:S01]  /*8490*/  IMAD.U32 R6, RZ, RZ, UR6 ;  /* 0x00000006ff067e24 */ /* 0x000fe2000f8e00ff */
[----:B---3--:R-:W-:Y:S01]  /*84a0*/  MOV R11, UR5 ;  /* 0x00000005000b7c02 */ /* 0x008fe20008000f00 */
[----:B------:R-:W-:Y:S02]  /*84b0*/  IMAD.U32 R10, RZ, RZ, UR4 ;  /* 0x00000004ff0a7e24 */ /* 0x000fe4000f8e00ff */
[----:B------:R-:W-:Y:S07]  /*84c0*/  LEPC R20, `(.L_x_132) ;  /* 0x000000001014794e */ /* 0x000fee0000000000 */
[----:B--2-4-:R-:W-:Y:S05]  /*84d0*/  CALL.ABS.NOINC R2 ;  /* 0x0000000002007343 */ /* 0x014fea0003c00000 */
.L_x_132:
[----:B------:R-:W-:Y:S01]  /*84e0*/  ISETP.NE.AND P0, PT, R109, RZ, PT ;  /* 0x000000ff6d00720c */ /* 0x000fe20003f05270 */
[----:B------:R-:W-:Y:S05]  /*84f0*/  WARPSYNC.ALL ;  /* 0x0000000000007948 */ /* 0x000fea0003800000 */
[----:B------:R-:W-:Y:S01]  /*8500*/  R2UR UR4, R48 ;  /* 0x00000000300472ca */ /* 0x000fe200000e0000 */
[----:B------:R-:W-:Y:S01]  /*8510*/  BSSY.RECONVERGENT B0, `(.L_x_133) ;  /* 0x000009a000007945 */ /* 0x000fe20003800200 */
[-C--:B--23--:R-:W-:Y:S02]  /*8520*/  F2FP.F16.E4M3.UNPACK_B R2, R84.reuse ;  /* 0x00000054ff02723e */ /* 0x08cfe400020006ff */
[----:B------:R-:W-:Y:S02]  /*8530*/  F2FP.F16.E4M3.UNPACK_B R84, R84.H1 ;  /* 0x00000054ff54723e */ /* 0x000fe400030006ff */
[-C--:B------:R-:W-:Y:S01]  /*8540*/  F2FP.F16.E4M3.UNPACK_B R51, R85.reuse ;  /* 0x00000055ff33723e */ /* 0x080fe200020006ff */
[--C-:B------:R-:W-:Y:S01]  /*8550*/  HADD2.F32 R0, -RZ, R2.reuse.H0_H0 ;  /* 0x20000002ff007230 */ /* 0x100fe20000004100 */
[----:B------:R-:W-:Y:S01]  /*8560*/  F2FP.F16.E4M3.UNPACK_B R85, R85.H1 ;  /* 0x00000055ff55723e */ /* 0x000fe200030006ff */
[----:B------:R-:W-:Y:S01]  /*8570*/  HADD2.F32 R2, -RZ, R2.H1_H1 ;  /* 0x30000002ff027230 */ /* 0x000fe20000004100 */
[-C--:B-1----:R-:W-:Y:S01]  /*8580*/  F2FP.F16.E4M3.UNPACK_B R55, R86.reuse ;  /* 0x00000056ff37723e */ /* 0x082fe200020006ff */
[--C-:B------:R-:W-:Y:S01]  /*8590*/  HADD2.F32 R3, -RZ, R84.reuse.H0_H0 ;  /* 0x20000054ff037230 */ /* 0x100fe20000004100 */
[----:B------:R-:W-:Y:S01]  /*85a0*/  F2FP.F16.E4M3.UNPACK_B R86, R86.H1 ;  /* 0x00000056ff56723e */ /* 0x000fe200030006ff */
[----:B------:R-:W-:Y:S01]  /*85b0*/  LDTM.16dp32bit_t0_t15.x32 R4, tmem[UR4+0x40] ;  /* 0x00004004000479ee */ /* 0x000fe20008a80000 */
[----:B------:R-:W1:Y:S01]  /*85c0*/  LDTM.16dp32bit_t16_t31.x32 R4, tmem[UR4+0x60] ;  /* 0x00006004000479ee */ /* 0x000e620008aa0000 */
[----:B------:R-:W-:Y:S01]  /*85d0*/  NOP ;  /* 0x0000000000007918 */ /* 0x000fe20000000000 */
[--C-:B------:R-:W-:Y:S01]  /*85e0*/  HADD2.F32 R50, -RZ, R51.reuse.H0_H0 ;  /* 0x20000033ff327230 */ /* 0x100fe20000004100 */
[----:B------:R-:W-:Y:S01]  /*85f0*/  R2UR UR5, R115 ;  /* 0x00000000730572ca */ /* 0x000fe200000e0000 */
[----:B------:R-:W-:Y:S01]  /*8600*/  HADD2.F32 R51, -RZ, R51.H1_H1 ;  /* 0x30000033ff337230 */ /* 0x000fe20000004100 */
[----:B------:R-:W-:Y:S01]  /*8610*/  F2FP.F16.E4M3.UNPACK_B R59, R87 ;  /* 0x00000057ff3b723e */ /* 0x000fe200020006ff */
[--C-:B------:R-:W-:Y:S01]  /*8620*/  HADD2.F32 R54, -RZ, R55.reuse.H0_H0 ;  /* 0x20000037ff367230 */ /* 0x100fe20000004100 */
[----:B----4-:R-:W-:Y:S01]  /*8630*/  F2FP.F16.E4M3.UNPACK_B R63, R88 ;  /* 0x00000058ff3f723e */ /* 0x010fe200020006ff */
[----:B------:R-:W-:Y:S01]  /*8640*/  HADD2.F32 R55, -RZ, R55.H1_H1 ;  /* 0x30000037ff377230 */ /* 0x000fe20000004100 */
[----:B------:R-:W-:Y:S01]  /*8650*/  F2FP.F16.E4M3.UNPACK_B R67, R89 ;  /* 0x00000059ff43723e */ /* 0x000fe200020006ff */
[--C-:B------:R-:W-:Y:S01]  /*8660*/  HADD2.F32 R58, -RZ, R59.reuse.H0_H0 ;  /* 0x2000003bff3a7230 */ /* 0x100fe20000004100 */
[----:B------:R-:W-:Y:S01]  /*8670*/  F2FP.F16.E4M3.UNPACK_B R71, R90 ;  /* 0x0000005aff47723e */ /* 0x000fe200020006ff */
[----:B------:R-:W-:Y:S01]  /*8680*/  HADD2.F32 R59, -RZ, R59.H1_H1 ;  /* 0x3000003bff3b7230 */ /* 0x000fe20000004100 */
[----:B------:R-:W-:Y:S01]  /*8690*/  F2FP.F16.E4M3.UNPACK_B R74, R91 ;  /* 0x0000005bff4a723e */ /* 0x000fe200020006ff */
[--C-:B------:R-:W-:Y:S01]  /*86a0*/  HADD2.F32 R62, -RZ, R63.reuse.H0_H0 ;  /* 0x2000003fff3e7230 */ /* 0x100fe20000004100 */
[----:B------:R-:W-:Y:S01]  /*86b0*/  F2FP.F16.E4M3.UNPACK_B R87, R87.H1 ;  /* 0x00000057ff57723e */ /* 0x000fe200030006ff */
[----:B------:R-:W-:Y:S01]  /*86c0*/  UIADD3 UR5, UPT, UPT, UR5, 0x270, URZ ;  /* 0x0000027005057890 */ /* 0x000fe2000fffe0ff */
[----:B------:R-:W-:Y:S01]  /*86d0*/  HADD2.F32 R63, -RZ, R63.H1_H1 ;  /* 0x3000003fff3f7230 */ /* 0x000fe20000004100 */
[----:B------:R-:W-:Y:S01]  /*86e0*/  F2FP.F16.E4M3.UNPACK_B R88, R88.H1 ;  /* 0x00000058ff58723e */ /* 0x000fe200030006ff */
[--C-:B------:R-:W-:Y:S01]  /*86f0*/  HADD2.F32 R66, -RZ, R67.reuse.H0_H0 ;  /* 0x20000043ff427230 */ /* 0x100fe20000004100 */
[----:B------:R-:W-:Y:S01]  /*8700*/  UPRMT UR5, UR48, 0x654, UR5 ;  /* 0x0000065430057896 */ /* 0x000fe20008000005 */
[----:B------:R-:W-:Y:S01]  /*8710*/  HADD2.F32 R67, -RZ, R67.H1_H1 ;  /* 0x30000043ff437230 */ /* 0x000fe20000004100 */
[----:B------:R-:W-:Y:S01]  /*8720*/  F2FP.F16.E4M3.UNPACK_B R89, R89.H1 ;  /* 0x00000059ff59723e */ /* 0x000fe200030006ff */
[--C-:B------:R-:W-:Y:S02]  /*8730*/  HADD2.F32 R70, -RZ, R71.reuse.H0_H0 ;  /* 0x20000047ff467230 */ /* 0x100fe40000004100 */
[C---:B-1----:R-:W-:Y:S01]  /*8740*/  FMUL R4, R47.reuse, R4 ;  /* 0x000000042f047220 */ /* 0x042fe20000400000 */
[C---:B------:R-:W-:Y:S01]  /*8750*/  FMUL R5, R47.reuse, R5 ;  /* 0x000000052f057220 */ /* 0x040fe20000400000 */
[C---:B------:R-:W-:Y:S01]  /*8760*/  FMUL R8, R47.reuse, R8 ;  /* 0x000000082f087220 */ /* 0x040fe20000400000 */
[----:B------:R-:W-:Y:S01]  /*8770*/  FMUL R9, R47, R9 ;  /* 0x000000092f097220 */ /* 0x000fe20000400000 */
[C---:B------:R-:W-:Y:S01]  /*8780*/  FFMA R4, R49.reuse, R0, R4 ;  /* 0x0000000031047223 */ /* 0x040fe20000000004 */
[----:B------:R-:W-:Y:S01]  /*8790*/  SYNCS.ARRIVE.TRANS64.RED.A1T0 RZ, [UR5], RZ ;  /* 0x000000ffffff79a7 */ /* 0x000fe20008100405 */
[----:B------:R-:W-:Y:S01]  /*87a0*/  FFMA R5, R49, R2, R5 ;  /* 0x0000000231057223 */ /* 0x000fe20000000005 */
[C---:B------:R-:W-:Y:S01]  /*87b0*/  FMUL R12, R47.reuse, R12 ;  /* 0x0000000c2f0c7220 */ /* 0x040fe20000400000 */
[C---:B------:R-:W-:Y:S01]  /*87c0*/  FMUL R13, R47.reuse, R13 ;  /* 0x0000000d2f0d7220 */ /* 0x040fe20000400000 */
[C---:B------:R-:W-:Y:S01]  /*87d0*/  FMUL R16, R47.reuse, R16 ;  /* 0x000000102f107220 */ /* 0x040fe20000400000 */
[C---:B------:R-:W-:Y:S01]  /*87e0*/  FMUL R17, R47.reuse, R17 ;  /* 0x000000112f117220 */ /* 0x040fe20000400000 */
[C---:B------:R-:W-:Y:S01]  /*87f0*/  FMUL R0, R47.reuse, R20 ;  /* 0x000000142f007220 */ /* 0x040fe20000400000 */
[C---:B------:R-:W-:Y:S01]  /*8800*/  FMUL R2, R47.reuse, R21 ;  /* 0x000000152f027220 */ /* 0x040fe20000400000 */
[C---:B------:R-:W-:Y:S01]  /*8810*/  FMUL R20, R47.reuse, R25 ;  /* 0x000000192f147220 */ /* 0x040fe20000400000 */
[----:B------:R-:W-:Y:S02]  /*8820*/  HADD2.F32 R71, -RZ, R71.H1_H1 ;  /* 0x30000047ff477230 */ /* 0x000fe40000004100 */
[C---:B------:R-:W-:Y:S01]  /*8830*/  FMUL R25, R47.reuse, R30 ;  /* 0x0000001e2f197220 */ /* 0x040fe20000400000 */
[C---:B------:R-:W-:Y:S01]  /*8840*/  FMUL R30, R47.reuse, R35 ;  /* 0x000000232f1e7220 */ /* 0x040fe20000400000 */
[----:B------:R-:W-:Y:S02]  /*8850*/  HADD2.F32 R48, -RZ, R84.H1_H1 ;  /* 0x30000054ff307230 */ /* 0x000fe40000004100 */
[C---:B------:R-:W-:Y:S01]  /*8860*/  FMUL R6, R47.reuse, R6 ;  /* 0x000000062f067220 */ /* 0x040fe20000400000 */
[C---:B------:R-:W-:Y:S01]  /*8870*/  FMUL R7, R47.reuse, R7 ;  /* 0x000000072f077220 */ /* 0x040fe20000400000 */
[--C-:B------:R-:W-:Y:S02]  /*8880*/  HADD2.F32 R52, -RZ, R85.reuse.H0_H0 ;  /* 0x20000055ff347230 */ /* 0x100fe40000004100 */
[----:B------:R-:W-:Y:S01]  /*8890*/  FMUL R10, R47, R10 ;  /* 0x0000000a2f0a7220 */ /* 0x000fe20000400000 */
[C---:B------:R-:W-:Y:S01]  /*88a0*/  FFMA R6, R49.reuse, R3, R6 ;  /* 0x0000000331067223 */ /* 0x040fe20000000006 */
[----:B------:R-:W-:Y:S02]  /*88b0*/  HADD2.F32 R53, -RZ, R85.H1_H1 ;  /* 0x30000055ff357230 */ /* 0x000fe40000004100 */
[C---:B------:R-:W-:Y:S01]  /*88c0*/  FFMA R7, R49.reuse, R48, R7 ;  /* 0x0000003031077223 */ /* 0x040fe20000000007 */
[C---:B------:R-:W-:Y:S01]  /*88d0*/  FFMA R8, R49.reuse, R50, R8 ;  /* 0x0000003231087223 */ /* 0x040fe20000000008 */
[C---:B------:R-:W-:Y:S01]  /*88e0*/  FFMA R9, R49.reuse, R51, R9 ;  /* 0x0000003331097223 */ /* 0x040fe20000000009 */
[----:B------:R-:W-:Y:S01]  /*88f0*/  FFMA R10, R49, R52, R10 ;  /* 0x00000034310a7223 */ /* 0x000fe2000000000a */
[--C-:B------:R-:W-:Y:S01]  /*8900*/  HADD2.F32 R48, -RZ, R74.reuse.H0_H0 ;  /* 0x2000004aff307230 */ /* 0x100fe20000004100 */
[----:B------:R-:W-:Y:S01]  /*8910*/  F2FP.SATFINITE.E4M3.F32.PACK_AB_MERGE_C R78, R7, R6, RZ ;  /* 0x00000006074e723e */ /* 0x000fe200048070ff */
[C---:B------:R-:W-:Y:S01]  /*8920*/  FMUL R7, R47.reuse, R24 ;  /* 0x000000182f077220 */ /* 0x040fe20000400000 */
[C---:B------:R-:W-:Y:S01]  /*8930*/  FMUL R24, R47.reuse, R29 ;  /* 0x0000001d2f187220 */ /* 0x040fe20000400000 */
[C---:B------:R-:W-:Y:S01]  /*8940*/  FMUL R29, R47.reuse, R34 ;  /* 0x000000222f1d7220 */ /* 0x040fe20000400000 */
[----:B------:R-:W-:Y:S02]  /*8950*/  HADD2.F32 R74, -RZ, R74.H1_H1 ;  /* 0x3000004aff4a7230 */ /* 0x000fe40000004100 */
[C---:B------:R-:W-:Y:S01]  /*8960*/  FMUL R11, R47.reuse, R11 ;  /* 0x0000000b2f0b7220 */ /* 0x040fe20000400000 */
[--C-:B------:R-:W-:Y:S02]  /*8970*/  HADD2.F32 R56, -RZ, R86.reuse.H0_H0 ;  /* 0x20000056ff387230 */ /* 0x100fe40000004100 */
[----:B------:R-:W-:Y:S01]  /*8980*/  FMUL R14, R47, R14 ;  /* 0x0000000e2f0e7220 */ /* 0x000fe20000400000 */
[----:B------:R-:W-:Y:S02]  /*8990*/  HADD2.F32 R57, -RZ, R86.H1_H1 ;  /* 0x30000056ff397230 */ /* 0x000fe40000004100 */
[C---:B------:R-:W-:Y:S01]  /*89a0*/  FFMA R11, R49.reuse, R53, R11 ;  /* 0x00000035310b7223 */ /* 0x040fe2000000000b */
[----:B------:R-:W-:Y:S01]  /*89b0*/  F2FP.F16.E4M3.UNPACK_B R90, R90.H1 ;  /* 0x0000005aff5a723e */ /* 0x000fe200030006ff */
[C---:B------:R-:W-:Y:S01]  /*89c0*/  FFMA R12, R49.reuse, R54, R12 ;  /* 0x00000036310c7223 */ /* 0x040fe2000000000c */
[C---:B------:R-:W-:Y:S01]  /*89d0*/  FFMA R13, R49.reuse, R55, R13 ;  /* 0x00000037310d7223 */ /* 0x040fe2000000000d */
[----:B------:R-:W-:Y:S01]  /*89e0*/  F2FP.F16.E4M3.UNPACK_B R91, R91.H1 ;  /* 0x0000005bff5b723e */ /* 0x000fe200030006ff */
[----:B------:R-:W-:Y:S01]  /*89f0*/  FFMA R14, R49, R56, R14 ;  /* 0x00000038310e7223 */ /* 0x000fe2000000000e */
[----:B------:R-:W-:Y:S01]  /*8a00*/  F2FP.SATFINITE.E4M3.F32.PACK_AB_MERGE_C R10, R11, R10, RZ ;  /* 0x0000000a0b0a723e */ /* 0x000fe200048070ff */
[C---:B------:R-:W-:Y:S01]  /*8a10*/  FMUL R15, R47.reuse, R15 ;  /* 0x0000000f2f0f7220 */ /* 0x040fe20000400000 */
[--C-:B------:R-:W-:Y:S02]  /*8a20*/  HADD2.F32 R60, -RZ, R87.reuse.H0_H0 ;  /* 0x20000057ff3c7230 */ /* 0x100fe40000004100 */
[----:B------:R-:W-:Y:S01]  /*8a30*/  FMUL R18, R47, R18 ;  /* 0x000000122f127220 */ /* 0x000fe20000400000 */
[----:B------:R-:W-:Y:S02]  /*8a40*/  HADD2.F32 R61, -RZ, R87.H1_H1 ;  /* 0x30000057ff3d7230 */ /* 0x000fe40000004100 */
[----:B------:R-:W-:Y:S01]  /*8a50*/  FFMA R15, R49, R57, R15 ;  /* 0x00000039310f7223 */ /* 0x000fe2000000000f */
[----:B------:R-:W-:Y:S01]  /*8a60*/  IADD3 R45, PT, PT, R45, 0x1, RZ ;  /* 0x000000012d2d7810 */ /* 0x000fe20007ffe0ff */
[C---:B------:R-:W-:Y:S01]  /*8a70*/  FFMA R16, R49.reuse, R58, R16 ;  /* 0x0000003a31107223 */ /* 0x040fe20000000010 */
[----:B------:R-:W-:Y:S01]  /*8a80*/  FFMA R17, R49, R59, R17 ;  /* 0x0000003b31117223 */ /* 0x000fe20000000011 */
[----:B------:R-:W-:Y:S01]  /*8a90*/  FMUL R19, R47, R19 ;  /* 0x000000132f137220 */ /* 0x000fe20000400000 */
[--C-:B------:R-:W-:Y:S02]  /*8aa0*/  HADD2.F32 R64, -RZ, R88.reuse.H0_H0 ;  /* 0x20000058ff407230 */ /* 0x100fe40000004100 */
[----:B------:R-:W-:Y:S01]  /*8ab0*/  FFMA R18, R49, R60, R18 ;  /* 0x0000003c31127223 */ /* 0x000fe20000000012 */
[----:B------:R-:W-:Y:S02]  /*8ac0*/  HADD2.F32 R65, -RZ, R88.H1_H1 ;  /* 0x30000058ff417230 */ /* 0x000fe40000004100 */
[----:B------:R-:W-:Y:S01]  /*8ad0*/  FMUL R3, R47, R22 ;  /* 0x000000162f037220 */ /* 0x000fe20000400000 */
[----:B------:R-:W-:Y:S01]  /*8ae0*/  FFMA R19, R49, R61, R19 ;  /* 0x0000003d31137223 */ /* 0x000fe20000000013 */
[----:B------:R-:W-:Y:S01]  /*8af0*/  FMUL R6, R47, R23 ;  /* 0x000000172f067220 */ /* 0x000fe20000400000 */
[C---:B------:R-:W-:Y:S01]  /*8b00*/  FFMA R0, R49.reuse, R62, R0 ;  /* 0x0000003e31007223 */ /* 0x040fe20000000000 */
[C---:B------:R-:W-:Y:S01]  /*8b10*/  FFMA R2, R49.reuse, R63, R2 ;  /* 0x0000003f31027223 */ /* 0x040fe20000000002 */
[--C-:B------:R-:W-:Y:S02]  /*8b20*/  HADD2.F32 R68, -RZ, R89.reuse.H0_H0 ;  /* 0x20000059ff447230 */ /* 0x100fe40000004100 */
[----:B------:R-:W-:Y:S01]  /*8b30*/  FFMA R3, R49, R64, R3 ;  /* 0x0000004031037223 */ /* 0x000fe20000000003 */
[----:B------:R-:W-:Y:S02]  /*8b40*/  HADD2.F32 R69, -RZ, R89.H1_H1 ;  /* 0x30000059ff457230 */ /* 0x000fe40000004100 */
[C---:B------:R-:W-:Y:S01]  /*8b50*/  FMUL R21, R47.reuse, R26 ;  /* 0x0000001a2f157220 */ /* 0x040fe20000400000 */
[----:B------:R-:W-:Y:S01]  /*8b60*/  FMUL R22, R47, R27 ;  /* 0x0000001b2f167220 */ /* 0x000fe20000400000 */
[C---:B------:R-:W-:Y:S01]  /*8b70*/  FFMA R6, R49.reuse, R65, R6 ;  /* 0x0000004131067223 */ /* 0x040fe20000000006 */
[----:B------:R-:W-:Y:S01]  /*8b80*/  FFMA R7, R49, R66, R7 ;  /* 0x0000004231077223 */ /* 0x000fe20000000007 */
[----:B------:R-:W-:Y:S01]  /*8b90*/  FMUL R23, R47, R28 ;  /* 0x0000001c2f177220 */ /* 0x000fe20000400000 */
[C---:B------:R-:W-:Y:S01]  /*8ba0*/  FFMA R20, R49.reuse, R67, R20 ;  /* 0x0000004331147223 */ /* 0x040fe20000000014 */
[--C-:B------:R-:W-:Y:S02]  /*8bb0*/  HADD2.F32 R72, -RZ, R90.reuse.H0_H0 ;  /* 0x2000005aff487230 */ /* 0x100fe40000004100 */
[C---:B------:R-:W-:Y:S01]  /*8bc0*/  FFMA R21, R49.reuse, R68, R21 ;  /* 0x0000004431157223 */ /* 0x040fe20000000015 */
[----:B------:R-:W-:Y:S02]  /*8bd0*/  HADD2.F32 R73, -RZ, R90.H1_H1 ;  /* 0x3000005aff497230 */ /* 0x000fe40000004100 */
[----:B------:R-:W-:Y:S01]  /*8be0*/  FFMA R22, R49, R69, R22 ;  /* 0x0000004531167223 */ /* 0x000fe20000000016 */
[C---:B------:R-:W-:Y:S01]  /*8bf0*/  FMUL R26, R47.reuse, R31 ;  /* 0x0000001f2f1a7220 */ /* 0x040fe20000400000 */
[----:B------:R-:W-:Y:S01]  /*8c00*/  FMUL R27, R47, R32 ;  /* 0x000000202f1b7220 */ /* 0x000fe20000400000 */
[----:B------:R-:W-:Y:S01]  /*8c10*/  FFMA R23, R49, R70, R23 ;  /* 0x0000004631177223 */ /* 0x000fe20000000017 */
[----:B------:R-:W-:Y:S01]  /*8c20*/  FMUL R28, R47, R33 ;  /* 0x000000212f1c7220 */ /* 0x000fe20000400000 */
[C---:B------:R-:W-:Y:S01]  /*8c30*/  FFMA R24, R49.reuse, R71, R24 ;  /* 0x0000004731187223 */ /* 0x040fe20000000018 */
[--C-:B------:R-:W-:Y:S02]  /*8c40*/  HADD2.F32 R75, -RZ, R91.reuse.H0_H0 ;  /* 0x2000005bff4b7230 */ /* 0x100fe40000004100 */
[C---:B------:R-:W-:Y:S01]  /*8c50*/  FFMA R25, R49.reuse, R72, R25 ;  /* 0x0000004831197223 */ /* 0x040fe20000000019 */
[----:B------:R-:W-:Y:S02]  /*8c60*/  HADD2.F32 R76, -RZ, R91.H1_H1 ;  /* 0x3000005bff4c7230 */ /* 0x000fe40000004100 */
[----:B------:R-:W-:Y:S01]  /*8c70*/  FFMA R26, R49, R73, R26 ;  /* 0x00000049311a7223 */ /* 0x000fe2000000001a */
[----:B------:R-:W-:Y:S01]  /*8c80*/  F2FP.SATFINITE.E4M3.F32.PACK_AB_MERGE_C R14, R15, R14, RZ ;  /* 0x0000000e0f0e723e */ /* 0x000fe200048070ff */
[----:B------:R-:W-:Y:S01]  /*8c90*/  FFMA R27, R49, R48, R27 ;  /* 0x00000030311b7223 */ /* 0x000fe2000000001b */
[----:B------:R-:W-:Y:S01]  /*8ca0*/  F2FP.SATFINITE.E4M3.F32.PACK_AB_MERGE_C R18, R19, R18, RZ ;  /* 0x000000121312723e */ /* 0x000fe200048070ff */
[C---:B------:R-:W-:Y:S01]  /*8cb0*/  FFMA R28, R49.reuse, R74, R28 ;  /* 0x0000004a311c7223 */ /* 0x040fe2000000001c */
[C---:B------:R-:W-:Y:S01]  /*8cc0*/  FFMA R29, R49.reuse, R75, R29 ;  /* 0x0000004b311d7223 */ /* 0x040fe2000000001d */
[----:B------:R-:W-:Y:S01]  /*8cd0*/  FFMA R30, R49, R76, R30 ;  /* 0x0000004c311e7223 */ /* 0x000fe2000000001e */
[----:B------:R-:W-:Y:S02]  /*8ce0*/  F2FP.SATFINITE.E4M3.F32.PACK_AB_MERGE_C R32, R5, R4, R78 ;  /* 0x000000040520723e */ /* 0x000fe4000480704e */
[----:B------:R-:W-:Y:S02]  /*8cf0*/  F2FP.SATFINITE.E4M3.F32.PACK_AB_MERGE_C R33, R9, R8, R10 ;  /* 0x000000080921723e */ /* 0x000fe4000480700a */
[----:B------:R-:W-:Y:S02]  /*8d00*/  F2FP.SATFINITE.E4M3.F32.PACK_AB_MERGE_C R34, R13, R12, R14 ;  /* 0x0000000c0d22723e */ /* 0x000fe4000480700e */
[----:B------:R-:W-:Y:S02]  /*8d10*/  F2FP.SATFINITE.E4M3.F32.PACK_AB_MERGE_C R35, R17, R16, R18 ;  /* 0x000000101123723e */ /* 0x000fe40004807012 */
[----:B------:R-:W-:Y:S02]  /*8d20*/  F2FP.SATFINITE.E4M3.F32.PACK_AB_MERGE_C R3, R6, R3, RZ ;  /* 0x000000030603723e */ /* 0x000fe400048070ff */
[----:B------:R-:W-:Y:S01]  /*8d30*/  F2FP.SATFINITE.E4M3.F32.PACK_AB_MERGE_C R5, R22, R21, RZ ;  /* 0x000000151605723e */ /* 0x000fe200048070ff */
[----:B------:R1:W-:Y:S01]  /*8d40*/  STS.128 [R107+UR51+0x3400], R32 ;  /* 0x003400206b007988 */ /* 0x0003e20008000c33 */
[----:B------:R-:W-:Y:S02]  /*8d50*/  F2FP.SATFINITE.E4M3.F32.PACK_AB_MERGE_C R6, R26, R25, RZ ;  /* 0x000000191a06723e */ /* 0x000fe400048070ff */
[----:B------:R-:W-:Y:S02]  /*8d60*/  F2FP.SATFINITE.E4M3.F32.PACK_AB_MERGE_C R29, R30, R29, RZ ;  /* 0x0000001d1e1d723e */ /* 0x000fe400048070ff */
[----:B------:R-:W-:Y:S02]  /*8d70*/  F2FP.SATFINITE.E4M3.F32.PACK_AB_MERGE_C R5, R20, R7, R5 ;  /* 0x000000071405723e */ /* 0x000fe40004807005 */
[----:B------:R-:W-:Y:S02]  /*8d80*/  F2FP.SATFINITE.E4M3.F32.PACK_AB_MERGE_C R4, R2, R0, R3 ;  /* 0x000000000204723e */ /* 0x000fe40004807003 */
[----:B------:R-:W-:Y:S02]  /*8d90*/  F2FP.SATFINITE.E4M3.F32.PACK_AB_MERGE_C R6, R24, R23, R6 ;  /* 0x000000171806723e */ /* 0x000fe40004807006 */
[----:B------:R-:W-:Y:S05]  /*8da0*/  F2FP.SATFINITE.E4M3.F32.PACK_AB_MERGE_C R7, R28, R27, R29 ;  /* 0x0000001b1c07723e */ /* 0x000fea000480701d */
        /* <DEDUP_REMOVED lines=9> */
[----:B------:R-:W-:Y:S02]  /*8e40*/  UIADD3 UR4, UP0, UPT, UR54, 0x680, URZ ;  /* 0x0000068036047890 */ /* 0x000fe4000ff1e0ff */
[----:B------:R-:W-:Y:S02]  /*8e50*/  UIADD3 UR40, UPT, UPT, UR51, 0x3400, URZ ;  /* 0x0000340033287890 */ /* 0x000fe4000fffe0ff */
[----:B------:R-:W-:Y:S02]  /*8e60*/  UIADD3 UR41, UPT, UPT, UR52, 0x40, URZ ;  /* 0x0000004034297890 */ /* 0x000fe4000fffe0ff */
[----:B------:R-:W-:Y:S09]  /*8e70*/  UIADD3.X UR5, UPT, UPT, URZ, UR55, URZ, UP0, !UPT ;  /* 0x00000037ff057290 */ /* 0x000ff200087fe4ff */
[----:B------:R2:W-:Y:S01]  /*8e80*/  UTMASTG.4D [UR40], [UR4] ;  /* 0x00000028040073b5 */ /* 0x0005e20008018000 */
[----:B------:R0:W-:Y:S01]  /*8e90*/  UTMACMDFLUSH ;  /* 0x00000000000079b7 */ /* 0x0001e20000000000 */
[----:B--2---:R-:W-:Y:S04]  /*8ea0*/  DEPBAR.LE SB0, 0x1 ;  /* 0x000080400000791a */ /* 0x004fe80000000000 */
.L_x_134:
[----:B------:R-:W-:Y:S05]  /*8eb0*/  BSYNC.RECONVERGENT B0 ;  /* 0x0000000000007941 */ /* 0x000fea0003800200 */
.L_x_133:
[----:B------:R-:W-:Y:S01]  /*8ec0*/  BAR.SYNC.DEFER_BLOCKING 0x1, 0x80 ;  /* 0x0042000000007b1d */ /* 0x000fe20000010000 */
[----:B------:R-:W-:Y:S01]  /*8ed0*/  ISETP.NE.AND P1, PT, R114, RZ, PT ;  /* 0x000000ff7200720c */ /* 0x000fe20003f25270 */
[----:B------:R-:W-:Y:S01]  /*8ee0*/  IMAD.IADD R14, R43, 0x1, R96 ;  /* 0x000000012b0e7824 */ /* 0x000fe200078e0260 */
[----:B------:R-:W-:Y:S01]  /*8ef0*/  ISETP.NE.AND P0, PT, R45, 0x2, PT ;  /* 0x000000022d00780c */ /* 0x000fe20003f05270 */
[----:B------:R-:W-:Y:S01]  /*8f00*/  IMAD.IADD R15, R44, 0x1, R97 ;  /* 0x000000012c0f7824 */ /* 0x000fe200078e0261 */
[----:B------:R-:W-:Y:S02]  /*8f10*/  LOP3.LUT R105, R105, 0x1, RZ, 0x3c, !PT ;  /* 0x0000000169697812 */ /* 0x000fe400078e3cff */
[----:B------:R-:W-:Y:S02]  /*8f20*/  SEL R0, RZ, 0x1, P0 ;  /* 0x00000001ff007807 */ /* 0x000fe40000000000 */
[----:B------:R-:W-:Y:S02]  /*8f30*/  SEL R45, R45, RZ, P0 ;  /* 0x000000ff2d2d7207 */ /* 0x000fe40000000000 */
[----:B------:R-:W-:Y:S01]  /*8f40*/  LOP3.LUT R106, R106, R0, RZ, 0x3c, !PT ;  /* 0x000000006a6a7212 */ /* 0x000fe200078e3cff */
[----:B------:R-:W-:Y:S02]  /*8f50*/  UMOV UR45, UR53 ;  /* 0x00000035002d7c82 */ /* 0x000fe40008000000 */
[----:B------:R-:W-:Y:S05]  /*8f60*/  @P1 BRA `(.L_x_135) ;  /* 0xffffffd400281947 */ /* 0x000fea000383ffff */
[----:B------:R-:W-:Y:S05]  /*8f70*/  EXIT ;  /* 0x000000000000794d */ /* 0x000fea0003800000 */
.L_x_25:
[----:B------:R-:W-:Y:S07]  /*8f80*/  MOV R3, UR29 ;  /* 0x0000001d00037c02 */ /* 0x000fee0008000f00 */
.L_x_136:
[----:B--2---:R2:W3:Y:S02]  /*8f90*/  SYNCS.PHASECHK.TRANS64.TRYWAIT P0, [R3+URZ+0x110], R14 ;  /* 0x0001100e030075a7 */ /* 0x0044e400080011ff */
[----:B---3--:R-:W-:Y:S05]  /*8fa0*/  @!P0 NANOSLEEP.SYNCS 0x989680 ;  /* 0x009896800000895d */ /* 0x008fea0003900000 */
[----:B------:R-:W3:Y:S02]  /*8fb0*/  @!P0 SYNCS.PHASECHK.TRANS64 P0, [R3+URZ+0x110], R14 ;  /* 0x0001100e030085a7 */ /* 0x000ee400080010ff */
[----:B---3--:R-:W-:Y:S05]  /*8fc0*/  @!P0 BRA `(.L_x_136) ;  /* 0xfffffffc00f08947 */ /* 0x008fea000383ffff */
[----:B------:R-:W-:Y:S05]  /*8fd0*/  BRA `(.L_x_24) ;  /* 0xffffff8c00b87947 */ /* 0x000fea000383ffff */
.L_x_32:
[----:B------:R-:W-:Y:S07]  /*8fe0*/  MOV R3, UR33 ;  /* 0x0000002100037c02 */ /* 0x000fee0008000f00 */
.L_x_137:
[----:B---3--:R3:W4:Y:S02]  /*8ff0*/  SYNCS.PHASECHK.TRANS64.TRYWAIT P0, [R3+URZ+0x110], R5 ;  /* 0x00011005030075a7 */ /* 0x00872400080011ff */
[----:B----4-:R-:W-:Y:S05]  /*9000*/  @!P0 NANOSLEEP.SYNCS 0x989680 ;  /* 0x009896800000895d */ /* 0x010fea0003900000 */
[----:B------:R-:W4:Y:S02]  /*9010*/  @!P0 SYNCS.PHASECHK.TRANS64 P0, [R3+URZ+0x110], R5 ;  /* 0x00011005030085a7 */ /* 0x000f2400080010ff */
[----:B----4-:R-:W-:Y:S05]  /*9020*/  @!P0 BRA `(.L_x_137) ;  /* 0xfffffffc00f08947 */ /* 0x010fea000383ffff */
[----:B------:R-:W-:Y:S05]  /*9030*/  BRA `(.L_x_31) ;  /* 0xffffff9000f87947 */ /* 0x000fea000383ffff */
.L_x_37:
[----:B-1----:R-:W-:-:S07]  /*9040*/  MOV R2, UR37 ;  /* 0x0000002500027c02 */ /* 0x002fce0008000f00 */
.L_x_138:
[----:B-1----:R1:W2:Y:S02]  /*9050*/  SYNCS.PHASECHK.TRANS64.TRYWAIT P0, [R2+URZ+0x250], R3 ;  /* 0x00025003020075a7 */ /* 0x0022a400080011ff */
[----:B--2---:R-:W-:Y:S05]  /*9060*/  @!P0 NANOSLEEP.SYNCS 0x989680 ;  /* 0x009896800000895d */ /* 0x004fea0003900000 */
[----:B------:R-:W2:Y:S02]  /*9070*/  @!P0 SYNCS.PHASECHK.TRANS64 P0, [R2+URZ+0x250], R3 ;  /* 0x00025003020085a7 */ /* 0x000ea400080010ff */
[----:B--2---:R-:W-:Y:S05]  /*9080*/  @!P0 BRA `(.L_x_138) ;  /* 0xfffffffc00f08947 */ /* 0x004fea000383ffff */
[----:B------:R-:W-:Y:S05]  /*9090*/  BRA `(.L_x_139) ;  /* 0xffffff9400e47947 */ /* 0x000fea000383ffff */
.L_x_41:
[----:B------:R-:W-:-:S07]  /*90a0*/  MOV R0, UR4 ;  /* 0x0000000400007c02 */ /* 0x000fce0008000f00 */
.L_x_140:
[----:B-1----:R1:W2:Y:S02]  /*90b0*/  SYNCS.PHASECHK.TRANS64.TRYWAIT P0, [R0+URZ], R2 ;  /* 0x00000002000075a7 */ /* 0x0022a400080011ff */
[----:B--2---:R-:W-:Y:S05]  /*90c0*/  @!P0 NANOSLEEP.SYNCS 0x989680 ;  /* 0x009896800000895d */ /* 0x004fea0003900000 */
[----:B------:R-:W2:Y:S02]  /*90d0*/  @!P0 SYNCS.PHASECHK.TRANS64 P0, [R0+URZ], R2 ;  /* 0x00000002000085a7 */ /* 0x000ea400080010ff */
[----:B--2---:R-:W-:Y:S05]  /*90e0*/  @!P0 BRA `(.L_x_140) ;  /* 0xfffffffc00f08947 */ /* 0x004fea000383ffff */
[----:B------:R-:W-:Y:S05]  /*90f0*/  BRA `(.L_x_141) ;  /* 0xffffff9c00347947 */ /* 0x000fea000383ffff */
.L_x_42:
[----:B------:R-:W-:-:S07]  /*9100*/  MOV R0, UR4 ;  /* 0x0000000400007c02 */ /* 0x000fce0008000f00 */
.L_x_142:
[----:B-1----:R1:W2:Y:S02]  /*9110*/  SYNCS.PHASECHK.TRANS64.TRYWAIT P0, [R0+URZ], R3 ;  /* 0x00000003000075a7 */ /* 0x0022a400080011ff */
[----:B--2---:R-:W-:Y:S05]  /*9120*/  @!P0 NANOSLEEP.SYNCS 0x989680 ;  /* 0x009896800000895d */ /* 0x004fea0003900000 */
[----:B------:R-:W2:Y:S02]  /*9130*/  @!P0 SYNCS.PHASECHK.TRANS64 P0, [R0+URZ], R3 ;  /* 0x00000003000085a7 */ /* 0x000ea400080010ff */
[----:B--2---:R-:W-:Y:S05]  /*9140*/  @!P0 BRA `(.L_x_142) ;  /* 0xfffffffc00f08947 */ /* 0x004fea000383ffff */
[----:B------:R-:W-:Y:S05]  /*9150*/  BRA `(.L_x_143) ;  /* 0xffffff9c00407947 */ /* 0x000fea000383ffff */
.L_x_43:
[----:B------:R-:W-:-:S07]  /*9160*/  MOV R0, UR4 ;  /* 0x0000000400007c02 */ /* 0x000fce0008000f00 */
.L_x_144:
[----:B-1----:R1:W2:Y:S02]  /*9170*/  SYNCS.PHASECHK.TRANS64.TRYWAIT P0, [R0+URZ], R3 ;  /* 0x00000003000075a7 */ /* 0x0022a400080011ff */
[----:B--2---:R-:W-:Y:S05]  /*9180*/  @!P0 NANOSLEEP.SYNCS 0x989680 ;  /* 0x009896800000895d */ /* 0x004fea0003900000 */
[----:B------:R-:W2:Y:S02]  /*9190*/  @!P0 SYNCS.PHASECHK.TRANS64 P0, [R0+URZ], R3 ;  /* 0x00000003000085a7 */ /* 0x000ea400080010ff */
[----:B--2---:R-:W-:Y:S05]  /*91a0*/  @!P0 BRA `(.L_x_144) ;  /* 0xfffffffc00f08947 */ /* 0x004fea000383ffff */
[----:B------:R-:W-:Y:S05]  /*91b0*/  BRA `(.L_x_145) ;  /* 0xffffff9c004c7947 */ /* 0x000fea000383ffff */
.L_x_44:
[----:B------:R-:W-:-:S07]  /*91c0*/  MOV R0, UR4 ;  /* 0x0000000400007c02 */ /* 0x000fce0008000f00 */
.L_x_146:
[----:B-1----:R1:W2:Y:S02]  /*91d0*/  SYNCS.PHASECHK.TRANS64.TRYWAIT P0, [R0+URZ], R3 ;  /* 0x00000003000075a7 */ /* 0x0022a400080011ff */
[----:B--2---:R-:W-:Y:S05]  /*91e0*/  @!P0 NANOSLEEP.SYNCS 0x989680 ;  /* 0x009896800000895d */ /* 0x004fea0003900000 */
[----:B------:R-:W2:Y:S02]  /*91f0*/  @!P0 SYNCS.PHASECHK.TRANS64 P0, [R0+URZ], R3 ;  /* 0x00000003000085a7 */ /* 0x000ea400080010ff */
[----:B--2---:R-:W-:Y:S05]  /*9200*/  @!P0 BRA `(.L_x_146) ;  /* 0xfffffffc00f08947 */ /* 0x004fea000383ffff */
[----:B------:R-:W-:Y:S05]  /*9210*/  BRA `(.L_x_147) ;  /* 0xffffff9c00587947 */ /* 0x000fea000383ffff */
.L_x_45:
[----:B------:R-:W-:-:S07]  /*9220*/  MOV R0, UR4 ;  /* 0x0000000400007c02 */ /* 0x000fce0008000f00 */
.L_x_148:
[----:B-1----:R1:W2:Y:S02]  /*9230*/  SYNCS.PHASECHK.TRANS64.TRYWAIT P0, [R0+URZ], R3 ;  /* 0x00000003000075a7 */ /* 0x0022a400080011ff */
[----:B--2---:R-:W-:Y:S05]  /*9240*/  @!P0 NANOSLEEP.SYNCS 0x989680 ;  /* 0x009896800000895d */ /* 0x004fea0003900000 */
[----:B------:R-:W2:Y:S02]  /*9250*/  @!P0 SYNCS.PHASECHK.TRANS64 P0, [R0+URZ], R3 ;  /* 0x00000003000085a7 */ /* 0x000ea400080010ff */
[----:B--2---:R-:W-:Y:S05]  /*9260*/  @!P0 BRA `(.L_x_148) ;  /* 0xfffffffc00f08947 */ /* 0x004fea000383ffff */
[----:B------:R-:W-:Y:S05]  /*9270*/  BRA `(.L_x_149) ;  /* 0xffffff9c00647947 */ /* 0x000fea000383ffff */
.L_x_46:
[----:B------:R-:W-:-:S07]  /*9280*/  MOV R0, UR4 ;  /* 0x0000000400007c02 */ /* 0x000fce0008000f00 */
.L_x_150:
[----:B-1----:R1:W2:Y:S02]  /*9290*/  SYNCS.PHASECHK.TRANS64.TRYWAIT P0, [R0+URZ], R3 ;  /* 0x00000003000075a7 */ /* 0x0022a400080011ff */
[----:B--2---:R-:W-:Y:S05]  /*92a0*/  @!P0 NANOSLEEP.SYNCS 0x989680 ;  /* 0x009896800000895d */ /* 0x004fea0003900000 */
[----:B------:R-:W2:Y:S02]  /*92b0*/  @!P0 SYNCS.PHASECHK.TRANS64 P0, [R0+URZ], R3 ;  /* 0x00000003000085a7 */ /* 0x000ea400080010ff */
[----:B--2---:R-:W-:Y:S05]  /*92c0*/  @!P0 BRA `(.L_x_150) ;  /* 0xfffffffc00f08947 */ /* 0x004fea000383ffff */
[----:B------:R-:W-:Y:S05]  /*92d0*/  BRA `(.L_x_151) ;  /* 0xffffff9c00707947 */ /* 0x000fea000383ffff */
.L_x_47:
[----:B------:R-:W-:-:S07]  /*92e0*/  MOV R0, UR4 ;  /* 0x0000000400007c02 */ /* 0x000fce0008000f00 */
.L_x_152:
[----:B-1----:R1:W2:Y:S02]  /*92f0*/  SYNCS.PHASECHK.TRANS64.TRYWAIT P0, [R0+URZ], R3 ;  /* 0x00000003000075a7 */ /* 0x0022a400080011ff */
[----:B--2---:R-:W-:Y:S05]  /*9300*/  @!P0 NANOSLEEP.SYNCS 0x989680 ;  /* 0x009896800000895d */ /* 0x004fea0003900000 */
[----:B------:R-:W2:Y:S02]  /*9310*/  @!P0 SYNCS.PHASECHK.TRANS64 P0, [R0+URZ], R3 ;  /* 0x00000003000085a7 */ /* 0x000ea400080010ff */
[----:B--2---:R-:W-:Y:S05]  /*9320*/  @!P0 BRA `(.L_x_152) ;  /* 0xfffffffc00f08947 */ /* 0x004fea000383ffff */
[----:B------:R-:W-:Y:S05]  /*9330*/  BRA `(.L_x_153) ;  /* 0xffffff9c007c7947 */ /* 0x000fea000383ffff */
.L_x_48:
[----:B------:R-:W-:-:S07]  /*9340*/  MOV R0, UR4 ;  /* 0x0000000400007c02 */ /* 0x000fce0008000f00 */
.L_x_154:
[----:B-1----:R1:W2:Y:S02]  /*9350*/  SYNCS.PHASECHK.TRANS64.TRYWAIT P0, [R0+URZ], R3 ;  /* 0x00000003000075a7 */ /* 0x0022a400080011ff */
[----:B--2---:R-:W-:Y:S05]  /*9360*/  @!P0 NANOSLEEP.SYNCS 0x989680 ;  /* 0x009896800000895d */ /* 0x004fea0003900000 */
[----:B------:R-:W2:Y:S02]  /*9370*/  @!P0 SYNCS.PHASECHK.TRANS64 P0, [R0+URZ], R3 ;  /* 0x00000003000085a7 */ /* 0x000ea400080010ff */
[----:B--2---:R-:W-:Y:S05]  /*9380*/  @!P0 BRA `(.L_x_154) ;  /* 0xfffffffc00f08947 */ /* 0x004fea000383ffff */
[----:B------:R-:W-:Y:S05]  /*9390*/  BRA `(.L_x_155) ;  /* 0xffffff9c00887947 */ /* 0x000fea000383ffff */
.L_x_49:
[----:B------:R-:W-:-:S07]  /*93a0*/  MOV R0, UR4 ;  /* 0x0000000400007c02 */ /* 0x000fce0008000f00 */
.L_x_156:
[----:B-1----:R1:W2:Y:S02]  /*93b0*/  SYNCS.PHASECHK.TRANS64.TRYWAIT P0, [R0+URZ], R3 ;  /* 0x00000003000075a7 */ /* 0x0022a400080011ff */
[----:B--2---:R-:W-:Y:S05]  /*93c0*/  @!P0 NANOSLEEP.SYNCS 0x989680 ;  /* 0x009896800000895d */ /* 0x004fea0003900000 */
[----:B------:R-:W2:Y:S02]  /*93d0*/  @!P0 SYNCS.PHASECHK.TRANS64 P0, [R0+URZ], R3 ;  /* 0x00000003000085a7 */ /* 0x000ea400080010ff */
[----:B--2---:R-:W-:Y:S05]  /*93e0*/  @!P0 BRA `(.L_x_156) ;  /* 0xfffffffc00f08947 */ /* 0x004fea000383ffff */
[----:B------:R-:W-:Y:S05]  /*93f0*/  BRA `(.L_x_157) ;  /* 0xffffff9c00947947 */ /* 0x000fea000383ffff */
.L_x_50:
[----:B------:R-:W-:-:S07]  /*9400*/  MOV R0, UR4 ;  /* 0x0000000400007c02 */ /* 0x000fce0008000f00 */
.L_x_158:
[----:B-1----:R1:W2:Y:S02]  /*9410*/  SYNCS.PHASECHK.TRANS64.TRYWAIT P0, [R0+URZ], R3 ;  /* 0x00000003000075a7 */ /* 0x0022a400080011ff */
[----:B--2---:R-:W-:Y:S05]  /*9420*/  @!P0 NANOSLEEP.SYNCS 0x989680 ;  /* 0x009896800000895d */ /* 0x004fea0003900000 */
[----:B------:R-:W2:Y:S02]  /*9430*/  @!P0 SYNCS.PHASECHK.TRANS64 P0, [R0+URZ], R3 ;  /* 0x00000003000085a7 */ /* 0x000ea400080010ff */
[----:B--2---:R-:W-:Y:S05]  /*9440*/  @!P0 BRA `(.L_x_158) ;  /* 0xfffffffc00f08947 */ /* 0x004fea000383ffff */
[----:B------:R-:W-:Y:S05]  /*9450*/  BRA `(.L_x_159) ;  /* 0xffffff9c00a07947 */ /* 0x000fea000383ffff */
.L_x_51:
[----:B------:R-:W-:-:S07]  /*9460*/  MOV R0, UR4 ;  /* 0x0000000400007c02 */ /* 0x000fce0008000f00 */
.L_x_160:
[----:B-1----:R1:W2:Y:S02]  /*9470*/  SYNCS.PHASECHK.TRANS64.TRYWAIT P0, [R0+URZ], R3 ;  /* 0x00000003000075a7 */ /* 0x0022a400080011ff */
[----:B--2---:R-:W-:Y:S05]  /*9480*/  @!P0 NANOSLEEP.SYNCS 0x989680 ;  /* 0x009896800000895d */ /* 0x004fea0003900000 */
[----:B------:R-:W2:Y:S02]  /*9490*/  @!P0 SYNCS.PHASECHK.TRANS64 P0, [R0+URZ], R3 ;  /* 0x00000003000085a7 */ /* 0x000ea400080010ff */
[----:B--2---:R-:W-:Y:S05]  /*94a0*/  @!P0 BRA `(.L_x_160) ;  /* 0xfffffffc00f08947 */ /* 0x004fea000383ffff */
[----:B------:R-:W-:Y:S05]  /*94b0*/  BRA `(.L_x_161) ;  /* 0xffffff9c00ac7947 */ /* 0x000fea000383ffff */
.L_x_52:
[----:B------:R-:W-:-:S07]  /*94c0*/  MOV R0, UR4 ;  /* 0x0000000400007c02 */ /* 0x000fce0008000f00 */
.L_x_162:
[----:B-1----:R1:W2:Y:S02]  /*94d0*/  SYNCS.PHASECHK.TRANS64.TRYWAIT P0, [R0+URZ], R3 ;  /* 0x00000003000075a7 */ /* 0x0022a400080011ff */
[----:B--2---:R-:W-:Y:S05]  /*94e0*/  @!P0 NANOSLEEP.SYNCS 0x989680 ;  /* 0x009896800000895d */ /* 0x004fea0003900000 */
[----:B------:R-:W2:Y:S02]  /*94f0*/  @!P0 SYNCS.PHASECHK.TRANS64 P0, [R0+URZ], R3 ;  /* 0x00000003000085a7 */ /* 0x000ea400080010ff */
[----:B--2---:R-:W-:Y:S05]  /*9500*/  @!P0 BRA `(.L_x_162) ;  /* 0xfffffffc00f08947 */ /* 0x004fea000383ffff */
[----:B------:R-:W-:Y:S05]  /*9510*/  BRA `(.L_x_163) ;  /* 0xffffff9c00b87947 */ /* 0x000fea000383ffff */
.L_x_53:
[----:B------:R-:W-:-:S07]  /*9520*/  MOV R0, UR4 ;  /* 0x0000000400007c02 */ /* 0x000fce0008000f00 */
.L_x_164:
[----:B-1----:R1:W2:Y:S02]  /*9530*/  SYNCS.PHASECHK.TRANS64.TRYWAIT P0, [R0+URZ], R3 ;  /* 0x00000003000075a7 */ /* 0x0022a400080011ff */
[----:B--2---:R-:W-:Y:S05]  /*9540*/  @!P0 NANOSLEEP.SYNCS 0x989680 ;  /* 0x009896800000895d */ /* 0x004fea0003900000 */
[----:B------:R-:W2:Y:S02]  /*9550*/  @!P0 SYNCS.PHASECHK.TRANS64 P0, [R0+URZ], R3 ;  /* 0x00000003000085a7 */ /* 0x000ea400080010ff */
[----:B--2---:R-:W-:Y:S05]  /*9560*/  @!P0 BRA `(.L_x_164) ;  /* 0xfffffffc00f08947 */ /* 0x004fea000383ffff */
[----:B------:R-:W-:Y:S05]  /*9570*/  BRA `(.L_x_165) ;  /* 0xffffff9c00c47947 */ /* 0x000fea000383ffff */
.L_x_54:
[----:B------:R-:W-:-:S07]  /*9580*/  MOV R0, UR4 ;  /* 0x0000000400007c02 */ /* 0x000fce0008000f00 */
.L_x_166:
[----:B-1----:R1:W2:Y:S02]  /*9590*/  SYNCS.PHASECHK.TRANS64.TRYWAIT P0, [R0+URZ], R3 ;  /* 0x00000003000075a7 */ /* 0x0022a400080011ff */
[----:B--2---:R-:W-:Y:S05]  /*95a0*/  @!P0 NANOSLEEP.SYNCS 0x989680 ;  /* 0x009896800000895d */ /* 0x004fea0003900000 */
[----:B------:R-:W2:Y:S02]  /*95b0*/  @!P0 SYNCS.PHASECHK.TRANS64 P0, [R0+URZ], R3 ;  /* 0x00000003000085a7 */ /* 0x000ea400080010ff */
[----:B--2---:R-:W-:Y:S05]  /*95c0*/  @!P0 BRA `(.L_x_166) ;  /* 0xfffffffc00f08947 */ /* 0x004fea000383ffff */
[----:B------:R-:W-:Y:S05]  /*95d0*/  BRA `(.L_x_167) ;  /* 0xffffff9c00d07947 */ /* 0x000fea000383ffff */
.L_x_55:
[----:B------:R-:W-:-:S07]  /*95e0*/  MOV R0, UR4 ;  /* 0x0000000400007c02 */ /* 0x000fce0008000f00 */
.L_x_168:
[----:B-1----:R1:W2:Y:S02]  /*95f0*/  SYNCS.PHASECHK.TRANS64.TRYWAIT P0, [R0+URZ], R3 ;  /* 0x00000003000075a7 */ /* 0x0022a400080011ff */
[----:B--2---:R-:W-:Y:S05]  /*9600*/  @!P0 NANOSLEEP.SYNCS 0x989680 ;  /* 0x009896800000895d */ /* 0x004fea0003900000 */
[----:B------:R-:W2:Y:S02]  /*9610*/  @!P0 SYNCS.PHASECHK.TRANS64 P0, [R0+URZ], R3 ;  /* 0x00000003000085a7 */ /* 0x000ea400080010ff */
[----:B--2---:R-:W-:Y:S05]  /*9620*/  @!P0 BRA `(.L_x_168) ;  /* 0xfffffffc00f08947 */ /* 0x004fea000383ffff */
[----:B------:R-:W-:Y:S05]  /*9630*/  BRA `(.L_x_169) ;  /* 0xffffff9c00dc7947 */ /* 0x000fea000383ffff */
.L_x_56:
[----:B------:R-:W-:-:S07]  /*9640*/  MOV R0, UR4 ;  /* 0x0000000400007c02 */ /* 0x000fce0008000f00 */
.L_x_170:
[----:B-1----:R1:W2:Y:S02]  /*9650*/  SYNCS.PHASECHK.TRANS64.TRYWAIT P0, [R0+URZ], R3 ;  /* 0x00000003000075a7 */ /* 0x0022a400080011ff */
[----:B--2---:R-:W-:Y:S05]  /*9660*/  @!P0 NANOSLEEP.SYNCS 0x989680 ;  /* 0x009896800000895d */ /* 0x004fea0003900000 */
[----:B------:R-:W2:Y:S02]  /*9670*/  @!P0 SYNCS.PHASECHK.TRANS64 P0, [R0+URZ], R3 ;  /* 0x00000003000085a7 */ /* 0x000ea400080010ff */
[----:B--2---:R-:W-:Y:S05]  /*9680*/  @!P0 BRA `(.L_x_170) ;  /* 0xfffffffc00f08947 */ /* 0x004fea000383ffff */
[----:B------:R-:W-:Y:S05]  /*9690*/  BRA `(.L_x_171) ;  /* 0xffffff9c00e87947 */ /* 0x000fea000383ffff */
.L_x_57:
[----:B------:R-:W-:-:S07]  /*96a0*/  MOV R0, UR4 ;  /* 0x0000000400007c02 */ /* 0x000fce0008000f00 */
.L_x_172:
[----:B-1----:R1:W2:Y:S02]  /*96b0*/  SYNCS.PHASECHK.TRANS64.TRYWAIT P0, [R0+URZ], R3 ;  /* 0x00000003000075a7 */ /* 0x0022a400080011ff */
[----:B--2---:R-:W-:Y:S05]  /*96c0*/  @!P0 NANOSLEEP.SYNCS 0x989680 ;  /* 0x009896800000895d */ /* 0x004fea0003900000 */
[----:B------:R-:W2:Y:S02]  /*96d0*/  @!P0 SYNCS.PHASECHK.TRANS64 P0, [R0+URZ], R3 ;  /* 0x00000003000085a7 */ /* 0x000ea400080010ff */
[----:B--2---:R-:W-:Y:S05]  /*96e0*/  @!P0 BRA `(.L_x_172) ;  /* 0xfffffffc00f08947 */ /* 0x004fea000383ffff */
[----:B------:R-:W-:Y:S05]  /*96f0*/  BRA `(.L_x_173) ;  /* 0xffffff9c00f47947 */ /* 0x000fea000383ffff */
.L_x_58:
[----:B------:R-:W-:-:S07]  /*9700*/  MOV R0, UR4 ;  /* 0x0000000400007c02 */ /* 0x000fce0008000f00 */
.L_x_174:
[----:B-1----:R1:W2:Y:S02]  /*9710*/  SYNCS.PHASECHK.TRANS64.TRYWAIT P0, [R0+URZ], R3 ;  /* 0x00000003000075a7 */ /* 0x0022a400080011ff */
[----:B--2---:R-:W-:Y:S05]  /*9720*/  @!P0 NANOSLEEP.SYNCS 0x989680 ;  /* 0x009896800000895d */ /* 0x004fea0003900000 */
[----:B------:R-:W2:Y:S02]  /*9730*/  @!P0 SYNCS.PHASECHK.TRANS64 P0, [R0+URZ], R3 ;  /* 0x00000003000085a7 */ /* 0x000ea400080010ff */
[----:B--2---:R-:W-:Y:S05]  /*9740*/  @!P0 BRA `(.L_x_174) ;  /* 0xfffffffc00f08947 */ /* 0x004fea000383ffff */
[----:B------:R-:W-:Y:S05]  /*9750*/  BRA `(.L_x_175) ;  /* 0xffffffa000007947 */ /* 0x000fea000383ffff */
.L_x_59:
[----:B------:R-:W-:-:S07]  /*9760*/  MOV R0, UR4 ;  /* 0x0000000400007c02 */ /* 0x000fce0008000f00 */
.L_x_176:
[----:B-1----:R1:W2:Y:S02]  /*9770*/  SYNCS.PHASECHK.TRANS64.TRYWAIT P0, [R0+URZ], R3 ;  /* 0x00000003000075a7 */ /* 0x0022a400080011ff */
[----:B--2---:R-:W-:Y:S05]  /*9780*/  @!P0 NANOSLEEP.SYNCS 0x989680 ;  /* 0x009896800000895d */ /* 0x004fea0003900000 */
[----:B------:R-:W2:Y:S02]  /*9790*/  @!P0 SYNCS.PHASECHK.TRANS64 P0, [R0+URZ], R3 ;  /* 0x00000003000085a7 */ /* 0x000ea400080010ff */
[----:B--2---:R-:W-:Y:S05]  /*97a0*/  @!P0 BRA `(.L_x_176) ;  /* 0xfffffffc00f08947 */ /* 0x004fea000383ffff */
[----:B------:R-:W-:Y:S05]  /*97b0*/  BRA `(.L_x_177) ;  /* 0xffffffa0000c7947 */ /* 0x000fea000383ffff */
.L_x_60:
[----:B------:R-:W-:-:S07]  /*97c0*/  MOV R0, UR4 ;  /* 0x0000000400007c02 */ /* 0x000fce0008000f00 */
.L_x_178:
[----:B-1----:R1:W2:Y:S02]  /*97d0*/  SYNCS.PHASECHK.TRANS64.TRYWAIT P0, [R0+URZ], R3 ;  /* 0x00000003000075a7 */ /* 0x0022a400080011ff */
[----:B--2---:R-:W-:Y:S05]  /*97e0*/  @!P0 NANOSLEEP.SYNCS 0x989680 ;  /* 0x009896800000895d */ /* 0x004fea0003900000 */
[----:B------:R-:W2:Y:S02]  /*97f0*/  @!P0 SYNCS.PHASECHK.TRANS64 P0, [R0+URZ], R3 ;  /* 0x00000003000085a7 */ /* 0x000ea400080010ff */
[----:B--2---:R-:W-:Y:S05]  /*9800*/  @!P0 BRA `(.L_x_178) ;  /* 0xfffffffc00f08947 */ /* 0x004fea000383ffff */
[----:B------:R-:W-:Y:S05]  /*9810*/  BRA `(.L_x_179) ;  /* 0xffffffa000187947 */ /* 0x000fea000383ffff */
.L_x_61:
[----:B------:R-:W-:-:S07]  /*9820*/  MOV R0, UR4 ;  /* 0x0000000400007c02 */ /* 0x000fce0008000f00 */
.L_x_180:
[----:B-1----:R1:W2:Y:S02]  /*9830*/  SYNCS.PHASECHK.TRANS64.TRYWAIT P0, [R0+URZ], R3 ;  /* 0x00000003000075a7 */ /* 0x0022a400080011ff */
[----:B--2---:R-:W-:Y:S05]  /*9840*/  @!P0 NANOSLEEP.SYNCS 0x989680 ;  /* 0x009896800000895d */ /* 0x004fea0003900000 */
[----:B------:R-:W2:Y:S02]  /*9850*/  @!P0 SYNCS.PHASECHK.TRANS64 P0, [R0+URZ], R3 ;  /* 0x00000003000085a7 */ /* 0x000ea400080010ff */
[----:B--2---:R-:W-:Y:S05]  /*9860*/  @!P0 BRA `(.L_x_180) ;  /* 0xfffffffc00f08947 */ /* 0x004fea000383ffff */
[----:B------:R-:W-:Y:S05]  /*9870*/  BRA `(.L_x_181) ;  /* 0xffffffa000247947 */ /* 0x000fea000383ffff */
.L_x_62:
[----:B------:R-:W-:-:S07]  /*9880*/  MOV R0, UR4 ;  /* 0x0000000400007c02 */ /* 0x000fce0008000f00 */
.L_x_182:
[----:B-1----:R1:W2:Y:S02]  /*9890*/  SYNCS.PHASECHK.TRANS64.TRYWAIT P0, [R0+URZ], R3 ;  /* 0x00000003000075a7 */ /* 0x0022a400080011ff */
[----:B--2---:R-:W-:Y:S05]  /*98a0*/  @!P0 NANOSLEEP.SYNCS 0x989680 ;  /* 0x009896800000895d */ /* 0x004fea0003900000 */
[----:B------:R-:W2:Y:S02]  /*98b0*/  @!P0 SYNCS.PHASECHK.TRANS64 P0, [R0+URZ], R3 ;  /* 0x00000003000085a7 */ /* 0x000ea400080010ff */
[----:B--2---:R-:W-:Y:S05]  /*98c0*/  @!P0 BRA `(.L_x_182) ;  /* 0xfffffffc00f08947 */ /* 0x004fea000383ffff */
[----:B------:R-:W-:Y:S05]  /*98d0*/  BRA `(.L_x_183) ;  /* 0xffffffa000307947 */ /* 0x000fea000383ffff */
.L_x_63:
[----:B------:R-:W-:-:S07]  /*98e0*/  MOV R0, UR4 ;  /* 0x0000000400007c02 */ /* 0x000fce0008000f00 */
.L_x_184:
[----:B-1----:R1:W2:Y:S02]  /*98f0*/  SYNCS.PHASECHK.TRANS64.TRYWAIT P0, [R0+URZ], R3 ;  /* 0x00000003000075a7 */ /* 0x0022a400080011ff */
[----:B--2---:R-:W-:Y:S05]  /*9900*/  @!P0 NANOSLEEP.SYNCS 0x989680 ;  /* 0x009896800000895d */ /* 0x004fea0003900000 */
[----:B------:R-:W2:Y:S02]  /*9910*/  @!P0 SYNCS.PHASECHK.TRANS64 P0, [R0+URZ], R3 ;  /* 0x00000003000085a7 */ /* 0x000ea400080010ff */
[----:B--2---:R-:W-:Y:S05]  /*9920*/  @!P0 BRA `(.L_x_184) ;  /* 0xfffffffc00f08947 */ /* 0x004fea000383ffff */
[----:B------:R-:W-:Y:S05]  /*9930*/  BRA `(.L_x_185) ;  /* 0xffffffa0003c7947 */ /* 0x000fea000383ffff */
.L_x_64:
[----:B------:R-:W-:-:S07]  /*9940*/  MOV R0, UR4 ;  /* 0x0000000400007c02 */ /* 0x000fce0008000f00 */
.L_x_186:
[----:B-1----:R1:W2:Y:S02]  /*9950*/  SYNCS.PHASECHK.TRANS64.TRYWAIT P0, [R0+URZ], R3 ;  /* 0x00000003000075a7 */ /* 0x0022a400080011ff */
[----:B--2---:R-:W-:Y:S05]  /*9960*/  @!P0 NANOSLEEP.SYNCS 0x989680 ;  /* 0x009896800000895d */ /* 0x004fea0003900000 */
[----:B------:R-:W2:Y:S02]  /*9970*/  @!P0 SYNCS.PHASECHK.TRANS64 P0, [R0+URZ], R3 ;  /* 0x00000003000085a7 */ /* 0x000ea400080010ff */
[----:B--2---:R-:W-:Y:S05]  /*9980*/  @!P0 BRA `(.L_x_186) ;  /* 0xfffffffc00f08947 */ /* 0x004fea000383ffff */
[----:B------:R-:W-:Y:S05]  /*9990*/  BRA `(.L_x_187) ;  /* 0xffffffa000487947 */ /* 0x000fea000383ffff */
.L_x_65:
[----:B------:R-:W-:-:S07]  /*99a0*/  MOV R0, UR4 ;  /* 0x0000000400007c02 */ /* 0x000fce0008000f00 */
.L_x_188:
[----:B-1----:R1:W2:Y:S02]  /*99b0*/  SYNCS.PHASECHK.TRANS64.TRYWAIT P0, [R0+URZ], R3 ;  /* 0x00000003000075a7 */ /* 0x0022a400080011ff */
[----:B--2---:R-:W-:Y:S05]  /*99c0*/  @!P0 NANOSLEEP.SYNCS 0x989680 ;  /* 0x009896800000895d */ /* 0x004fea0003900000 */
[----:B------:R-:W2:Y:S02]  /*99d0*/  @!P0 SYNCS.PHASECHK.TRANS64 P0, [R0+URZ], R3 ;  /* 0x00000003000085a7 */ /* 0x000ea400080010ff */
[----:B--2---:R-:W-:Y:S05]  /*99e0*/  @!P0 BRA `(.L_x_188) ;  /* 0xfffffffc00f08947 */ /* 0x004fea000383ffff */
[----:B------:R-:W-:Y:S05]  /*99f0*/  BRA `(.L_x_189) ;  /* 0xffffffa000547947 */ /* 0x000fea000383ffff */
.L_x_66:
[----:B------:R-:W-:-:S07]  /*9a00*/  MOV R0, UR4 ;  /* 0x0000000400007c02 */ /* 0x000fce0008000f00 */
.L_x_190:
[----:B-1----:R1:W2:Y:S02]  /*9a10*/  SYNCS.PHASECHK.TRANS64.TRYWAIT P0, [R0+URZ], R3 ;  /* 0x00000003000075a7 */ /* 0x0022a400080011ff */
[----:B--2---:R-:W-:Y:S05]  /*9a20*/  @!P0 NANOSLEEP.SYNCS 0x989680 ;  /* 0x009896800000895d */ /* 0x004fea0003900000 */
[----:B------:R-:W2:Y:S02]  /*9a30*/  @!P0 SYNCS.PHASECHK.TRANS64 P0, [R0+URZ], R3 ;  /* 0x00000003000085a7 */ /* 0x000ea400080010ff */
[----:B--2---:R-:W-:Y:S05]  /*9a40*/  @!P0 BRA `(.L_x_190) ;  /* 0xfffffffc00f08947 */ /* 0x004fea000383ffff */
[----:B------:R-:W-:Y:S05]  /*9a50*/  BRA `(.L_x_191) ;  /* 0xffffffa000607947 */ /* 0x000fea000383ffff */
.L_x_67:
[----:B------:R-:W-:-:S07]  /*9a60*/  MOV R0, UR4 ;  /* 0x0000000400007c02 */ /* 0x000fce0008000f00 */
.L_x_192:
[----:B-1----:R1:W2:Y:S02]  /*9a70*/  SYNCS.PHASECHK.TRANS64.TRYWAIT P0, [R0+URZ], R3 ;  /* 0x00000003000075a7 */ /* 0x0022a400080011ff */
[----:B--2---:R-:W-:Y:S05]  /*9a80*/  @!P0 NANOSLEEP.SYNCS 0x989680 ;  /* 0x009896800000895d */ /* 0x004fea0003900000 */
[----:B------:R-:W2:Y:S02]  /*9a90*/  @!P0 SYNCS.PHASECHK.TRANS64 P0, [R0+URZ], R3 ;  /* 0x00000003000085a7 */ /* 0x000ea400080010ff */
[----:B--2---:R-:W-:Y:S05]  /*9aa0*/  @!P0 BRA `(.L_x_192) ;  /* 0xfffffffc00f08947 */ /* 0x004fea000383ffff */
[----:B------:R-:W-:Y:S05]  /*9ab0*/  BRA `(.L_x_193) ;  /* 0xffffffa0006c7947 */ /* 0x000fea000383ffff */
.L_x_68:
[----:B------:R-:W-:-:S07]  /*9ac0*/  MOV R0, UR4 ;  /* 0x0000000400007c02 */ /* 0x000fce0008000f00 */
.L_x_194:
[----:B-1----:R1:W2:Y:S02]  /*9ad0*/  SYNCS.PHASECHK.TRANS64.TRYWAIT P0, [R0+URZ], R3 ;  /* 0x00000003000075a7 */ /* 0x0022a400080011ff */
[----:B--2---:R-:W-:Y:S05]  /*9ae0*/  @!P0 NANOSLEEP.SYNCS 0x989680 ;  /* 0x009896800000895d */ /* 0x004fea0003900000 */
[----:B------:R-:W2:Y:S02]  /*9af0*/  @!P0 SYNCS.PHASECHK.TRANS64 P0, [R0+URZ], R3 ;  /* 0x00000003000085a7 */ /* 0x000ea400080010ff */
[----:B--2---:R-:W-:Y:S05]  /*9b00*/  @!P0 BRA `(.L_x_194) ;  /* 0xfffffffc00f08947 */ /* 0x004fea000383ffff */
[----:B------:R-:W-:Y:S05]  /*9b10*/  BRA `(.L_x_195) ;  /* 0xffffffa000787947 */ /* 0x000fea000383ffff */
.L_x_69:
[----:B------:R-:W-:-:S07]  /*9b20*/  MOV R0, UR4 ;  /* 0x0000000400007c02 */ /* 0x000fce0008000f00 */
.L_x_196:
[----:B-1----:R1:W2:Y:S02]  /*9b30*/  SYNCS.PHASECHK.TRANS64.TRYWAIT P0, [R0+URZ], R3 ;  /* 0x00000003000075a7 */ /* 0x0022a400080011ff */
[----:B--2---:R-:W-:Y:S05]  /*9b40*/  @!P0 NANOSLEEP.SYNCS 0x989680 ;  /* 0x009896800000895d */ /* 0x004fea0003900000 */
[----:B------:R-:W2:Y:S02]  /*9b50*/  @!P0 SYNCS.PHASECHK.TRANS64 P0, [R0+URZ], R3 ;  /* 0x00000003000085a7 */ /* 0x000ea400080010ff */
[----:B--2---:R-:W-:Y:S05]  /*9b60*/  @!P0 BRA `(.L_x_196) ;  /* 0xfffffffc00f08947 */ /* 0x004fea000383ffff */
[----:B------:R-:W-:Y:S05]  /*9b70*/  BRA `(.L_x_197) ;  /* 0xffffffa000847947 */ /* 0x000fea000383ffff */
.L_x_70:
[----:B------:R-:W-:-:S07]  /*9b80*/  MOV R0, UR4 ;  /* 0x0000000400007c02 */ /* 0x000fce0008000f00 */
.L_x_198:
[----:B-1----:R1:W2:Y:S02]  /*9b90*/  SYNCS.PHASECHK.TRANS64.TRYWAIT P0, [R0+URZ], R3 ;  /* 0x00000003000075a7 */ /* 0x0022a400080011ff */
[----:B--2---:R-:W-:Y:S05]  /*9ba0*/  @!P0 NANOSLEEP.SYNCS 0x989680 ;  /* 0x009896800000895d */ /* 0x004fea0003900000 */
[----:B------:R-:W2:Y:S02]  /*9bb0*/  @!P0 SYNCS.PHASECHK.TRANS64 P0, [R0+URZ], R3 ;  /* 0x00000003000085a7 */ /* 0x000ea400080010ff */
[----:B--2---:R-:W-:Y:S05]  /*9bc0*/  @!P0 BRA `(.L_x_198) ;  /* 0xfffffffc00f08947 */ /* 0x004fea000383ffff */
[----:B------:R-:W-:Y:S05]  /*9bd0*/  BRA `(.L_x_199) ;  /* 0xffffffa000907947 */ /* 0x000fea000383ffff */
.L_x_71:
[----:B------:R-:W-:-:S07]  /*9be0*/  MOV R0, UR4 ;  /* 0x0000000400007c02 */ /* 0x000fce0008000f00 */
.L_x_200:
[----:B-1----:R1:W2:Y:S02]  /*9bf0*/  SYNCS.PHASECHK.TRANS64.TRYWAIT P0, [R0+URZ], R3 ;  /* 0x00000003000075a7 */ /* 0x0022a400080011ff */
[----:B--2---:R-:W-:Y:S05]  /*9c00*/  @!P0 NANOSLEEP.SYNCS 0x989680 ;  /* 0x009896800000895d */ /* 0x004fea0003900000 */
[----:B------:R-:W2:Y:S02]  /*9c10*/  @!P0 SYNCS.PHASECHK.TRANS64 P0, [R0+URZ], R3 ;  /* 0x00000003000085a7 */ /* 0x000ea400080010ff */
[----:B--2---:R-:W-:Y:S05]  /*9c20*/  @!P0 BRA `(.L_x_200) ;  /* 0xfffffffc00f08947 */ /* 0x004fea000383ffff */
[----:B------:R-:W-:Y:S05]  /*9c30*/  BRA `(.L_x_201) ;  /* 0xffffffa0009c7947 */ /* 0x000fea000383ffff */
.L_x_72:
[----:B------:R-:W-:-:S07]  /*9c40*/  MOV R0, UR4 ;  /* 0x0000000400007c02 */ /* 0x000fce0008000f00 */
.L_x_202:
[----:B-1----:R1:W2:Y:S02]  /*9c50*/  SYNCS.PHASECHK.TRANS64.TRYWAIT P0, [R0+URZ], R3 ;  /* 0x00000003000075a7 */ /* 0x0022a400080011ff */
[----:B--2---:R-:W-:Y:S05]  /*9c60*/  @!P0 NANOSLEEP.SYNCS 0x989680 ;  /* 0x009896800000895d */ /* 0x004fea0003900000 */
[----:B------:R-:W2:Y:S02]  /*9c70*/  @!P0 SYNCS.PHASECHK.TRANS64 P0, [R0+URZ], R3 ;  /* 0x00000003000085a7 */ /* 0x000ea400080010ff */
[----:B--2---:R-:W-:Y:S05]  /*9c80*/  @!P0 BRA `(.L_x_202) ;  /* 0xfffffffc00f08947 */ /* 0x004fea000383ffff */
[----:B------:R-:W-:Y:S05]  /*9c90*/  BRA `(.L_x_203) ;  /* 0xffffffa000a87947 */ /* 0x000fea000383ffff */
.L_x_73:
[----:B------:R-:W-:-:S07]  /*9ca0*/  MOV R0, UR4 ;  /* 0x0000000400007c02 */ /* 0x000fce0008000f00 */
.L_x_204:
[----:B-1----:R1:W2:Y:S02]  /*9cb0*/  SYNCS.PHASECHK.TRANS64.TRYWAIT P0, [R0+URZ], R3 ;  /* 0x00000003000075a7 */ /* 0x0022a400080011ff */
[----:B--2---:R-:W-:Y:S05]  /*9cc0*/  @!P0 NANOSLEEP.SYNCS 0x989680 ;  /* 0x009896800000895d */ /* 0x004fea0003900000 */
[----:B------:R-:W2:Y:S02]  /*9cd0*/  @!P0 SYNCS.PHASECHK.TRANS64 P0, [R0+URZ], R3 ;  /* 0x00000003000085a7 */ /* 0x000ea400080010ff */
[----:B--2---:R-:W-:Y:S05]  /*9ce0*/  @!P0 BRA `(.L_x_204) ;  /* 0xfffffffc00f08947 */ /* 0x004fea000383ffff */
[----:B------:R-:W-:Y:S05]  /*9cf0*/  BRA `(.L_x_205) ;  /* 0xffffffa000b47947 */ /* 0x000fea000383ffff */
.L_x_76:
[----:B------:R-:W-:-:S07]  /*9d00*/  MOV R4, UR48 ;  /* 0x0000003000047c02 */ /* 0x000fce0008000f00 */
.L_x_206:
[----:B--2---:R2:W3:Y:S02]  /*9d10*/  SYNCS.PHASECHK.TRANS64.TRYWAIT P1, [R4+URZ+0x258], R6 ;  /* 0x00025806040075a7 */ /* 0x0044e400080211ff */
[----:B---3--:R-:W-:Y:S05]  /*9d20*/  @!P1 NANOSLEEP.SYNCS 0x989680 ;  /* 0x009896800000995d */ /* 0x008fea0003900000 */
[----:B------:R-:W3:Y:S02]  /*9d30*/  @!P1 SYNCS.PHASECHK.TRANS64 P1, [R4+URZ+0x258], R6 ;  /* 0x00025806040095a7 */ /* 0x000ee400080210ff */
[----:B---3--:R-:W-:Y:S05]  /*9d40*/  @!P1 BRA `(.L_x_206) ;  /* 0xfffffffc00f09947 */ /* 0x008fea000383ffff */
[----:B------:R-:W-:Y:S05]  /*9d50*/  BRA `(.L_x_207) ;  /* 0xffffffa400187947 */ /* 0x000fea000383ffff */
.L_x_77:
[----:B--2---:R-:W-:-:S07]  /*9d60*/  MOV R4, UR48 ;  /* 0x0000003000047c02 */ /* 0x004fce0008000f00 */
.L_x_208:
[----:B--2---:R2:W3:Y:S02]  /*9d70*/  SYNCS.PHASECHK.TRANS64.TRYWAIT P1, [R4+URZ+0x250], R5 ;  /* 0x00025005040075a7 */ /* 0x0044e400080211ff */
[----:B---3--:R-:W-:Y:S05]  /*9d80*/  @!P1 NANOSLEEP.SYNCS 0x989680 ;  /* 0x009896800000995d */ /* 0x008fea0003900000 */
[----:B------:R-:W3:Y:S02]  /*9d90*/  @!P1 SYNCS.PHASECHK.TRANS64 P1, [R4+URZ+0x250], R5 ;  /* 0x00025005040095a7 */ /* 0x000ee400080210ff */
[----:B---3--:R-:W-:Y:S05]  /*9da0*/  @!P1 BRA `(.L_x_208) ;  /* 0xfffffffc00f09947 */ /* 0x008fea000383ffff */
[----:B------:R-:W-:Y:S05]  /*9db0*/  BRA `(.L_x_209) ;  /* 0xffffffa400207947 */ /* 0x000fea000383ffff */
.L_x_85:
[----:B------:R-:W-:-:S07]  /*9dc0*/  MOV R0, UR7 ;  /* 0x0000000700007c02 */ /* 0x000fce0008000f00 */
.L_x_210:
[----:B--2---:R2:W3:Y:S02]  /*9dd0*/  SYNCS.PHASECHK.TRANS64.TRYWAIT P0, [R0+URZ+0x250], R4 ;  /* 0x00025004000075a7 */ /* 0x0044e400080011ff */
[----:B---3--:R-:W-:Y:S05]  /*9de0*/  @!P0 NANOSLEEP.SYNCS 0x989680 ;  /* 0x009896800000895d */ /* 0x008fea0003900000 */
[----:B------:R-:W3:Y:S02]  /*9df0*/  @!P0 SYNCS.PHASECHK.TRANS64 P0, [R0+URZ+0x250], R4 ;  /* 0x00025004000085a7 */ /* 0x000ee400080010ff */
[----:B---3--:R-:W-:Y:S05]  /*9e00*/  @!P0 BRA `(.L_x_210) ;  /* 0xfffffffc00f08947 */ /* 0x008fea000383ffff */
[----:B------:R-:W-:Y:S05]  /*9e10*/  BRA `(.L_x_211) ;  /* 0xffffffa8008c7947 */ /* 0x000fea000383ffff */
.L_x_86:
[----:B------:R-:W-:-:S07]  /*9e20*/  MOV R4, UR9 ;  /* 0x0000000900047c02 */ /* 0x000fce0008000f00 */
.L_x_212:
[----:B--2---:R2:W3:Y:S02]  /*9e30*/  SYNCS.PHASECHK.TRANS64.TRYWAIT P0, [R4+URZ+0x270], R0 ;  /* 0x00027000040075a7 */ /* 0x0044e400080011ff */
[----:B---3--:R-:W-:Y:S05]  /*9e40*/  @!P0 NANOSLEEP.SYNCS 0x989680 ;  /* 0x009896800000895d */ /* 0x008fea0003900000 */
[----:B------:R-:W3:Y:S02]  /*9e50*/  @!P0 SYNCS.PHASECHK.TRANS64 P0, [R4+URZ+0x270], R0 ;  /* 0x00027000040085a7 */ /* 0x000ee400080010ff */
[----:B---3--:R-:W-:Y:S05]  /*9e60*/  @!P0 BRA `(.L_x_212) ;  /* 0xfffffffc00f08947 */ /* 0x008fea000383ffff */
[----:B------:R-:W-:Y:S05]  /*9e70*/  BRA `(.L_x_213) ;  /* 0xffffffa800a87947 */ /* 0x000fea000383ffff */
.L_x_89:
[----:B--2---:R-:W-:Y:S07]  /*9e80*/  MOV R0, UR8 ;  /* 0x0000000800007c02 */ /* 0x004fee0008000f00 */
.L_x_214:
[----:B--2---:R2:W3:Y:S02]  /*9e90*/  SYNCS.PHASECHK.TRANS64.TRYWAIT P0, [R0+URZ], R5 ;  /* 0x00000005000075a7 */ /* 0x0044e400080011ff */
[----:B---3--:R-:W-:Y:S05]  /*9ea0*/  @!P0 NANOSLEEP.SYNCS 0x989680 ;  /* 0x009896800000895d */ /* 0x008fea0003900000 */
[----:B------:R-:W3:Y:S02]  /*9eb0*/  @!P0 SYNCS.PHASECHK.TRANS64 P0, [R0+URZ], R5 ;  /* 0x00000005000085a7 */ /* 0x000ee400080010ff */
[----:B---3--:R-:W-:Y:S05]  /*9ec0*/  @!P0 BRA `(.L_x_214) ;  /* 0xfffffffc00f08947 */ /* 0x008fea000383ffff */
[----:B------:R-:W-:Y:S05]  /*9ed0*/  BRA `(.L_x_88) ;  /* 0xffffffa800d87947 */ /* 0x000fea000383ffff */
.L_x_92:
[----:B------:R-:W-:-:S07]  /*9ee0*/  MOV R0, UR5 ;  /* 0x0000000500007c02 */ /* 0x000fce0008000f00 */
.L_x_215:
[----:B--2---:R2:W4:Y:S02]  /*9ef0*/  SYNCS.PHASECHK.TRANS64.TRYWAIT P0, [R0+URZ], R3 ;  /* 0x00000003000075a7 */ /* 0x00452400080011ff */
[----:B----4-:R-:W-:Y:S05]  /*9f00*/  @!P0 NANOSLEEP.SYNCS 0x989680 ;  /* 0x009896800000895d */ /* 0x010fea0003900000 */
[----:B------:R-:W4:Y:S02]  /*9f10*/  @!P0 SYNCS.PHASECHK.TRANS64 P0, [R0+URZ], R3 ;  /* 0x00000003000085a7 */ /* 0x000f2400080010ff */
[----:B----4-:R-:W-:Y:S05]  /*9f20*/  @!P0 BRA `(.L_x_215) ;  /* 0xfffffffc00f08947 */ /* 0x010fea000383ffff */
[----:B------:R-:W-:Y:S05]  /*9f30*/  BRA `(.L_x_216) ;  /* 0xffffffac007c7947 */ /* 0x000fea000383ffff */
.L_x_93:
[----:B------:R-:W-:-:S07]  /*9f40*/  MOV R0, UR6 ;  /* 0x0000000600007c02 */ /* 0x000fce0008000f00 */
.L_x_217:
[----:B--2---:R2:W4:Y:S02]  /*9f50*/  SYNCS.PHASECHK.TRANS64.TRYWAIT P0, [R0+URZ], R3 ;  /* 0x00000003000075a7 */ /* 0x00452400080011ff */
[----:B----4-:R-:W-:Y:S05]  /*9f60*/  @!P0 NANOSLEEP.SYNCS 0x989680 ;  /* 0x009896800000895d */ /* 0x010fea0003900000 */
[----:B------:R-:W4:Y:S02]  /*9f70*/  @!P0 SYNCS.PHASECHK.TRANS64 P0, [R0+URZ], R3 ;  /* 0x00000003000085a7 */ /* 0x000f2400080010ff */
[----:B----4-:R-:W-:Y:S05]  /*9f80*/  @!P0 BRA `(.L_x_217) ;  /* 0xfffffffc00f08947 */ /* 0x010fea000383ffff */
[----:B------:R-:W-:Y:S05]  /*9f90*/  BRA `(.L_x_218) ;  /* 0xffffffac00887947 */ /* 0x000fea000383ffff */
.L_x_98:
[----:B------:R-:W-:Y:S07]  /*9fa0*/  MOV R9, UR15 ;  /* 0x0000000f00097c02 */ /* 0x000fee0008000f00 */
.L_x_219:
[----:B--2---:R2:W3:Y:S02]  /*9fb0*/  SYNCS.PHASECHK.TRANS64.TRYWAIT P2, [R9+URZ+0x250], R2 ;  /* 0x00025002090075a7 */ /* 0x0044e400080411ff */
[----:B---3--:R-:W-:Y:S05]  /*9fc0*/  @!P2 NANOSLEEP.SYNCS 0x989680 ;  /* 0x009896800000a95d */ /* 0x008fea0003900000 */
[----:B------:R-:W3:Y:S02]  /*9fd0*/  @!P2 SYNCS.PHASECHK.TRANS64 P2, [R9+URZ+0x250], R2 ;  /* 0x000250020900a5a7 */ /* 0x000ee400080410ff */
[----:B---3--:R-:W-:Y:S05]  /*9fe0*/  @!P2 BRA `(.L_x_219) ;  /* 0xfffffffc00f0a947 */ /* 0x008fea000383ffff */
[----:B------:R-:W-:Y:S05]  /*9ff0*/  BRA `(.L_x_220) ;  /* 0xffffffb4001c7947 */ /* 0x000fea000383ffff */
.L_x_101:
[----:B------:R-:W-:Y:S07]  /*a000*/  MOV R0, UR15 ;  /* 0x0000000f00007c02 */ /* 0x000fee0008000f00 */
.L_x_221:
[----:B--2---:R2:W3:Y:S02]  /*a010*/  SYNCS.PHASECHK.TRANS64.TRYWAIT P0, [R0+URZ+0x248], R2 ;  /* 0x00024802000075a7 */ /* 0x0044e400080011ff */
[----:B---3--:R-:W-:Y:S05]  /*a020*/  @!P0 NANOSLEEP.SYNCS 0x989680 ;  /* 0x009896800000895d */ /* 0x008fea0003900000 */
[----:B------:R-:W3:Y:S02]  /*a030*/  @!P0 SYNCS.PHASECHK.TRANS64 P0, [R0+URZ+0x248], R2 ;  /* 0x00024802000085a7 */ /* 0x000ee400080010ff */
[----:B---3--:R-:W-:Y:S05]  /*a040*/  @!P0 BRA `(.L_x_221) ;  /* 0xfffffffc00f08947 */ /* 0x008fea000383ffff */
[----:B------:R-:W-:Y:S05]  /*a050*/  BRA `(.L_x_100) ;  /* 0xffffffb8002c7947 */ /* 0x000fea000383ffff */
.L_x_104:
[----:B------:R-:W-:Y:S07]  /*a060*/  MOV R0, UR15 ;  /* 0x0000000f00007c02 */ /* 0x000fee0008000f00 */
.L_x_222:
[----:B-1----:R1:W2:Y:S02]  /*a070*/  SYNCS.PHASECHK.TRANS64.TRYWAIT P0, [R0+URZ+0x230], R14 ;  /* 0x0002300e000075a7 */ /* 0x0022a400080011ff */
[----:B--2---:R-:W-:Y:S05]  /*a080*/  @!P0 NANOSLEEP.SYNCS 0x989680 ;  /* 0x009896800000895d */ /* 0x004fea0003900000 */
[----:B------:R-:W2:Y:S02]  /*a090*/  @!P0 SYNCS.PHASECHK.TRANS64 P0, [R0+URZ+0x230], R14 ;  /* 0x0002300e000085a7 */ /* 0x000ea400080010ff */
[----:B--2---:R-:W-:Y:S05]  /*a0a0*/  @!P0 BRA `(.L_x_222) ;  /* 0xfffffffc00f08947 */ /* 0x004fea000383ffff */
[----:B------:R-:W-:Y:S05]  /*a0b0*/  BRA `(.L_x_223) ;  /* 0xffffffb800e47947 */ /* 0x000fea000383ffff */
.L_x_105:
[----:B------:R-:W-:Y:S07]  /*a0c0*/  MOV R0, UR15 ;  /* 0x0000000f00007c02 */ /* 0x000fee0008000f00 */
.L_x_224:
[----:B-1----:R1:W2:Y:S02]  /*a0d0*/  SYNCS.PHASECHK.TRANS64.TRYWAIT P0, [R0+URZ+0x238], R14 ;  /* 0x0002380e000075a7 */ /* 0x0022a400080011ff */
[----:B--2---:R-:W-:Y:S05]  /*a0e0*/  @!P0 NANOSLEEP.SYNCS 0x989680 ;  /* 0x009896800000895d */ /* 0x004fea0003900000 */
[----:B------:R-:W2:Y:S02]  /*a0f0*/  @!P0 SYNCS.PHASECHK.TRANS64 P0, [R0+URZ+0x238], R14 ;  /* 0x0002380e000085a7 */ /* 0x000ea400080010ff */
[----:B--2---:R-:W-:Y:S05]  /*a100*/  @!P0 BRA `(.L_x_224) ;  /* 0xfffffffc00f08947 */ /* 0x004fea000383ffff */
[----:B------:R-:W-:Y:S05]  /*a110*/  BRA `(.L_x_225) ;  /* 0xffffffbc00587947 */ /* 0x000fea000383ffff */
.L_x_107:
[----:B------:R-:W-:-:S07]  /*a120*/  MOV R0, UR15 ;  /* 0x0000000f00007c02 */ /* 0x000fce0008000f00 */
.L_x_226:
[----:B-1----:R1:W2:Y:S02]  /*a130*/  SYNCS.PHASECHK.TRANS64.TRYWAIT P0, [R0+URZ+0x230], R2 ;  /* 0x00023002000075a7 */ /* 0x0022a400080011ff */
[----:B--2---:R-:W-:Y:S05]  /*a140*/  @!P0 NANOSLEEP.SYNCS 0x989680 ;  /* 0x009896800000895d */ /* 0x004fea0003900000 */
[----:B------:R-:W2:Y:S02]  /*a150*/  @!P0 SYNCS.PHASECHK.TRANS64 P0, [R0+URZ+0x230], R2 ;  /* 0x00023002000085a7 */ /* 0x000ea400080010ff */
[----:B--2---:R-:W-:Y:S05]  /*a160*/  @!P0 BRA `(.L_x_226) ;  /* 0xfffffffc00f08947 */ /* 0x004fea000383ffff */
[----:B------:R-:W-:Y:S05]  /*a170*/  BRA `(.L_x_227) ;  /* 0xffffffbc00bc7947 */ /* 0x000fea000383ffff */
.L_x_109:
[----:B------:R-:W-:Y:S07]  /*a180*/  MOV R0, UR51 ;  /* 0x0000003300007c02 */ /* 0x000fee0008000f00 */
.L_x_228:
[----:B-1----:R1:W2:Y:S02]  /*a190*/  SYNCS.PHASECHK.TRANS64.TRYWAIT P0, [R0+URZ+0x250], R2 ;  /* 0x00025002000075a7 */ /* 0x0022a400080011ff */
[----:B--2---:R-:W-:Y:S05]  /*a1a0*/  @!P0 NANOSLEEP.SYNCS 0x989680 ;  /* 0x009896800000895d */ /* 0x004fea0003900000 */
[----:B------:R-:W2:Y:S02]  /*a1b0*/  @!P0 SYNCS.PHASECHK.TRANS64 P0, [R0+URZ+0x250], R2 ;  /* 0x00025002000085a7 */ /* 0x000ea400080010ff */
[----:B--2---:R-:W-:Y:S05]  /*a1c0*/  @!P0 BRA `(.L_x_228) ;  /* 0xfffffffc00f08947 */ /* 0x004fea000383ffff */
[----:B------:R-:W-:Y:S05]  /*a1d0*/  BRA `(.L_x_229) ;  /* 0xffffffc000987947 */ /* 0x000fea000383ffff */
.L_x_120:
[----:B---3--:R3:W1:Y:S02]  /*a1e0*/  SYNCS.PHASECHK.TRANS64.TRYWAIT P1, [R0+URZ+0x220], R5 ;  /* 0x00022005000075a7 */ /* 0x00866400080211ff */
[----:B-1----:R-:W-:Y:S05]  /*a1f0*/  @!P1 NANOSLEEP.SYNCS 0x989680 ;  /* 0x009896800000995d */ /* 0x002fea0003900000 */
[----:B------:R-:W1:Y:S02]  /*a200*/  @!P1 SYNCS.PHASECHK.TRANS64 P1, [R0+URZ+0x220], R5 ;  /* 0x00022005000095a7 */ /* 0x000e6400080210ff */
[----:B-1----:R-:W-:Y:S05]  /*a210*/  @!P1 BRA `(.L_x_120) ;  /* 0xfffffffc00f09947 */ /* 0x002fea000383ffff */
[----:B------:R-:W-:Y:S05]  /*a220*/  BRA `(.L_x_119) ;  /* 0xffffffd000987947 */ /* 0x000fea000383ffff */
.L_x_122:
[----:B---3--:R3:W4:Y:S02]  /*a230*/  SYNCS.PHASECHK.TRANS64.TRYWAIT P0, [R115+URZ+0x260], R3 ;  /* 0x00026003730075a7 */ /* 0x00872400080011ff */
[----:B----4-:R-:W-:Y:S05]  /*a240*/  @!P0 NANOSLEEP.SYNCS 0x989680 ;  /* 0x009896800000895d */ /* 0x010fea0003900000 */
[----:B------:R-:W4:Y:S02]  /*a250*/  @!P0 SYNCS.PHASECHK.TRANS64 P0, [R115+URZ+0x260], R3 ;  /* 0x00026003730085a7 */ /* 0x000f2400080010ff */
[----:B----4-:R-:W-:Y:S05]  /*a260*/  @!P0 BRA `(.L_x_122) ;  /* 0xfffffffc00f08947 */ /* 0x010fea000383ffff */
[----:B------:R-:W-:Y:S05]  /*a270*/  BRA `(.L_x_121) ;  /* 0xffffffd000e87947 */ /* 0x000fea000383ffff */
.L_x_131:
[----:B---3--:R3:W4:Y:S02]  /*a280*/  SYNCS.PHASECHK.TRANS64.TRYWAIT P0, [R2+URZ+0x220], R0 ;  /* 0x00022000020075a7 */ /* 0x00872400080011ff */
[----:B----4-:R-:W-:Y:S05]  /*a290*/  @!P0 NANOSLEEP.SYNCS 0x989680 ;  /* 0x009896800000895d */ /* 0x010fea0003900000 */
[----:B------:R-:W4:Y:S02]  /*a2a0*/  @!P0 SYNCS.PHASECHK.TRANS64 P0, [R2+URZ+0x220], R0 ;  /* 0x00022000020085a7 */ /* 0x000f2400080010ff */
[----:B----4-:R-:W-:Y:S05]  /*a2b0*/  @!P0 BRA `(.L_x_131) ;  /* 0xfffffffc00f08947 */ /* 0x010fea000383ffff */
[----:B------:R-:W-:Y:S05]  /*a2c0*/  BRA `(.L_x_130) ;  /* 0xffffffdc00e47947 */ /* 0x000fea000383ffff */
        .weak           $__internal_0_$__cuda_sm10x_tcgen05_guardrail_trap_col_being_dealloced_not_returned_by_alloc
        .type           $__internal_0_$__cuda_sm10x_tcgen05_guardrail_trap_col_being_dealloced_not_returned_by_alloc,@function
        .size           $__internal_0_$__cuda_sm10x_tcgen05_guardrail_trap_col_being_dealloced_not_returned_by_alloc,($__internal_1_$__cuda_sm10x_tcgen05_guardrail_trap_phase_invalid_during_alloc - $__internal_0_$__cuda_sm10x_tcgen05_guardrail_trap_col_being_dealloced_not_returned_by_alloc)
$__internal_0_$__cuda_sm10x_tcgen05_guardrail_trap_col_being_dealloced_not_returned_by_alloc:
[----:B------:R-:W-:Y:S05]  /*a2d0*/  BPT.TRAP 0x1 ;  /* 0x000000040000795c */ /* 0x000fea0000300000 */
[----:B------:R-:W-:-:S04]  /*a2e0*/  HFMA2 R3, -RZ, RZ, 0, 0 ;  /* 0x00000000ff037431 */ /* 0x000fc800000001ff */
[----:B------:R-:W-:Y:S05]  /*a2f0*/  RET.REL.NODEC R2 `(_ZN7cutlass13device_kernelINS_4conv6kernel13ConvUniversalINS1_16ConvProblemShapeILNS1_8OperatorE2ELi2EEENS1_10collective14CollectiveConvINS1_47MainloopSm100TmaUmmaWarpSpecializedImplicitGemmILS5_2ELi34ELi2ELi1ELi2EN4cute5tupleIJNSA_1CILi2EEENSC_ILi1EEESE_EEEEENSB_IJNSC_ILi64EEENSB_IJNSC_ILi128EEEEEENSB_IJNSC_ILi32EEEEEEEEENS_12float_e4m3_tESN_NSA_8TiledMMAINSA_8MMA_AtomIJNSA_10MMA_TraitsINSA_19SM100_MMA_F8F6F4_SSEJSN_SN_fSH_SI_NSA_17integral_constantINSA_4UMMA5MajorELSU_1EEESV_NSS_INST_7ScaleInELSW_0EEESX_EEEEEENSA_6LayoutINSB_IJSE_SE_SE_EEENSB_IJNSC_ILi0EEES12_S12_EEEEENSB_IJNSA_10UnderscoreES15_S15_EEEEENS7_6detail27Sm100ImplicitGemmTileTraitsINSA_13SM90_TMA_LOADENSA_14ComposedLayoutINSA_7SwizzleILi2ELi4ELi3EEENSA_18smem_ptr_flag_bitsILi8EEENS10_INSB_IJSH_NSC_ILi8EEEEEENSB_IJSE_SH_EEEEEEEvEENS19_INSA_30SM90_TMA_LOAD_IM2COL_MULTICASTENS1B_INS1C_ILi3ELi4ELi3EEES1F_NS10_INSB_IJSI_S1G_EEENSB_IJSE_SI_EEEEEEEvEEEENS_8epilogue10collective18CollectiveEpilogueINS1U_23Sm100TmaWarpSpecializedILi2ELi2ELi32ELb0ELb0EEEJSM_NSB_IJNS10_ISH_SE_EES1Z_EEESN_NSB_IJlNSB_IJSE_llEEES12_EEESN_S22_NS1U_6fusion15FusionCallbacksIS1Y_NS23_17LinearCombinationISN_fSN_fLNS_15FloatRoundStyleE2EEESM_S20_JEEENSA_5SM1004TMEM4LOAD26SM100_TMEM_LOAD_16dp32b32xES1A_NS1B_IS1D_S1F_NS10_INSB_IJS1G_SH_EEENSB_IJSH_SE_EEEEEEENSA_39AutoVectorizingCopyWithAssumedAlignmentILi128EEENSA_14SM90_TMA_STOREES2G_S2I_S2I_EEEvvEEEEvNT_6ParamsE) ;  /* 0xffffff5c02407950 */ /* 0x000fea0003c3ffff */
        .weak           $__internal_1_$__cuda_sm10x_tcgen05_guardrail_trap_phase_invalid_during_alloc
        .type           $__internal_1_$__cuda_sm10x_tcgen05_guardrail_trap_phase_invalid_during_alloc,@function
        .size           $__internal_1_$__cuda_sm10x_tcgen05_guardrail_trap_phase_invalid_during_alloc,($__internal_2_$__cuda_sm10x_tcgen05_guardrail_trap_unallocated_columns_being_dealloced - $__internal_1_$__cuda_sm10x_tcgen05_guardrail_trap_phase_invalid_during_alloc)
$__internal_1_$__cuda_sm10x_tcgen05_guardrail_trap_phase_invalid_during_alloc:
[----:B------:R-:W-:Y:S05]  /*a300*/  BPT.TRAP 0x1 ;  /* 0x000000040000795c */ /* 0x000fea0000300000 */
[----:B------:R-:W-:-:S04]  /*a310*/  MOV R3, 0x0 ;  /* 0x0000000000037802 */ /* 0x000fc80000000f00 */
[----:B------:R-:W-:Y:S05]  /*a320*/  RET.REL.NODEC R2 `(_ZN7cutlass13device_kernelINS_4conv6kernel13ConvUniversalINS1_16ConvProblemShapeILNS1_8OperatorE2ELi2EEENS1_10collective14CollectiveConvINS1_47MainloopSm100TmaUmmaWarpSpecializedImplicitGemmILS5_2ELi34ELi2ELi1ELi2EN4cute5tupleIJNSA_1CILi2EEENSC_ILi1EEESE_EEEEENSB_IJNSC_ILi64EEENSB_IJNSC_ILi128EEEEEENSB_IJNSC_ILi32EEEEEEEEENS_12float_e4m3_tESN_NSA_8TiledMMAINSA_8MMA_AtomIJNSA_10MMA_TraitsINSA_19SM100_MMA_F8F6F4_SSEJSN_SN_fSH_SI_NSA_17integral_constantINSA_4UMMA5MajorELSU_1EEESV_NSS_INST_7ScaleInELSW_0EEESX_EEEEEENSA_6LayoutINSB_IJSE_SE_SE_EEENSB_IJNSC_ILi0EEES12_S12_EEEEENSB_IJNSA_10UnderscoreES15_S15_EEEEENS7_6detail27Sm100ImplicitGemmTileTraitsINSA_13SM90_TMA_LOADENSA_14ComposedLayoutINSA_7SwizzleILi2ELi4ELi3EEENSA_18smem_ptr_flag_bitsILi8EEENS10_INSB_IJSH_NSC_ILi8EEEEEENSB_IJSE_SH_EEEEEEEvEENS19_INSA_30SM90_TMA_LOAD_IM2COL_MULTICASTENS1B_INS1C_ILi3ELi4ELi3EEES1F_NS10_INSB_IJSI_S1G_EEENSB_IJSE_SI_EEEEEEEvEEEENS_8epilogue10collective18CollectiveEpilogueINS1U_23Sm100TmaWarpSpecializedILi2ELi2ELi32ELb0ELb0EEEJSM_NSB_IJNS10_ISH_SE_EES1Z_EEESN_NSB_IJlNSB_IJSE_llEEES12_EEESN_S22_NS1U_6fusion15FusionCallbacksIS1Y_NS23_17LinearCombinationISN_fSN_fLNS_15FloatRoundStyleE2EEESM_S20_JEEENSA_5SM1004TMEM4LOAD26SM100_TMEM_LOAD_16dp32b32xES1A_NS1B_IS1D_S1F_NS10_INSB_IJS1G_SH_EEENSB_IJSH_SE_EEEEEEENSA_39AutoVectorizingCopyWithAssumedAlignmentILi128EEENSA_14SM90_TMA_STOREES2G_S2I_S2I_EEEvvEEEEvNT_6ParamsE) ;  /* 0xffffff5c02347950 */ /* 0x000fea0003c3ffff */
        .weak           $__internal_2_$__cuda_sm10x_tcgen05_guardrail_trap_unallocated_columns_being_dealloced
        .type           $__internal_2_$__cuda_sm10x_tcgen05_guardrail_trap_unallocated_columns_being_dealloced,@function
        .size           $__internal_2_$__cuda_sm10x_tcgen05_guardrail_trap_unallocated_columns_being_dealloced,(.L_x_231 - $__internal_2_$__cuda_sm10x_tcgen05_guardrail_trap_unallocated_columns_being_dealloced)
$__internal_2_$__cuda_sm10x_tcgen05_guardrail_trap_unallocated_columns_being_dealloced:
[----:B------:R-:W-:Y:S05]  /*a330*/  BPT.TRAP 0x1 ;  /* 0x000000040000795c */ /* 0x000fea0000300000 */
[----:B------:R-:W-:-:S04]  /*a340*/  HFMA2 R3, -RZ, RZ, 0, 0 ;  /* 0x00000000ff037431 */ /* 0x000fc800000001ff */
[----:B------:R-:W-:Y:S05]  /*a350*/  RET.REL.NODEC R2 `(_ZN7cutlass13device_kernelINS_4conv6kernel13ConvUniversalINS1_16ConvProblemShapeILNS1_8OperatorE2ELi2EEENS1_10collective14CollectiveConvINS1_47MainloopSm100TmaUmmaWarpSpecializedImplicitGemmILS5_2ELi34ELi2ELi1ELi2EN4cute5tupleIJNSA_1CILi2EEENSC_ILi1EEESE_EEEEENSB_IJNSC_ILi64EEENSB_IJNSC_ILi128EEEEEENSB_IJNSC_ILi32EEEEEEEEENS_12float_e4m3_tESN_NSA_8TiledMMAINSA_8MMA_AtomIJNSA_10MMA_TraitsINSA_19SM100_MMA_F8F6F4_SSEJSN_SN_fSH_SI_NSA_17integral_constantINSA_4UMMA5MajorELSU_1EEESV_NSS_INST_7ScaleInELSW_0EEESX_EEEEEENSA_6LayoutINSB_IJSE_SE_SE_EEENSB_IJNSC_ILi0EEES12_S12_EEEEENSB_IJNSA_10UnderscoreES15_S15_EEEEENS7_6detail27Sm100ImplicitGemmTileTraitsINSA_13SM90_TMA_LOADENSA_14ComposedLayoutINSA_7SwizzleILi2ELi4ELi3EEENSA_18smem_ptr_flag_bitsILi8EEENS10_INSB_IJSH_NSC_ILi8EEEEEENSB_IJSE_SH_EEEEEEEvEENS19_INSA_30SM90_TMA_LOAD_IM2COL_MULTICASTENS1B_INS1C_ILi3ELi4ELi3EEES1F_NS10_INSB_IJSI_S1G_EEENSB_IJSE_SI_EEEEEEEvEEEENS_8epilogue10collective18CollectiveEpilogueINS1U_23Sm100TmaWarpSpecializedILi2ELi2ELi32ELb0ELb0EEEJSM_NSB_IJNS10_ISH_SE_EES1Z_EEESN_NSB_IJlNSB_IJSE_llEEES12_EEESN_S22_NS1U_6fusion15FusionCallbacksIS1Y_NS23_17LinearCombinationISN_fSN_fLNS_15FloatRoundStyleE2EEESM_S20_JEEENSA_5SM1004TMEM4LOAD26SM100_TMEM_LOAD_16dp32b32xES1A_NS1B_IS1D_S1F_NS10_INSB_IJS1G_SH_EEENSB_IJSH_SE_EEEEEEENSA_39AutoVectorizingCopyWithAssumedAlignmentILi128EEENSA_14SM90_TMA_STOREES2G_S2I_S2I_EEEvvEEEEvNT_6ParamsE) ;  /* 0xffffff5c02287950 */ /* 0x000fea0003c3ffff */
.L_x_230:
[----:B------:R-:W-:-:S00]  /*a360*/  BRA `(.L_x_230) ;  /* 0xfffffffc00fc7947 */ /* 0x000fc0000383ffff */
[----:B------:R-:W-:-:S00]  /*a370*/  NOP ;  /* 0x0000000000007918 */ /* 0x000fc00000000000 */
        /* <DEDUP_REMOVED lines=8> */
.L_x_231:


//--------------------- .nv.global.init           --------------------------
	.section	.nv.global.init,"aw",@progbits
.nv.global.init:
	.type		$str$29,@object
	.size		$str$29,($str$30 - $str$29)
$str$29:
        /*0000*/ 	.byte	0x28, 0x61, 0x64, 0x64, 0x72, 0x65, 0x73, 0x73, 0x20, 0x26, 0x20, 0x6d, 0x61, 0x73, 0x6b, 0x29
        /*0010*/ 	.byte	0x20, 0x3d, 0x3d, 0x20, 0x30, 0x00
	.type		$str$30,@object
	.size		$str$30,($str$28 - $str$30)
$str$30:
        /*0016*/ 	.byte	0x2f, 0x74, 0x6d, 0x70, 0x2f, 0x63, 0x75, 0x74, 0x6c, 0x61, 0x73, 0x73, 0x5f, 0x73, 0x77, 0x65
        /*0026*/ 	.byte	0x65, 0x70, 0x5f, 0x73, 0x72, 0x63, 0x2f, 0x69, 0x6e, 0x63, 0x6c, 0x75, 0x64, 0x65, 0x2f, 0x63
        /*0036*/ 	.byte	0x75, 0x74, 0x65, 0x2f, 0x70, 0x6f, 0x69, 0x6e, 0x74, 0x65, 0x72, 0x5f, 0x66, 0x6c, 0x61, 0x67
        /*0046*/ 	.byte	0x67, 0x65, 0x64, 0x2e, 0x68, 0x70, 0x70, 0x00
	.type		$str$28,@object
	.size		$str$28,($str$27 - $str$28)
$str$28:
        /*004e*/ 	.byte	0x2f, 0x74, 0x6d, 0x70, 0x2f, 0x63, 0x75, 0x74, 0x6c, 0x61, 0x73, 0x73, 0x5f, 0x73, 0x77, 0x65
        /*005e*/ 	.byte	0x65, 0x70, 0x5f, 0x73, 0x72, 0x63, 0x2f, 0x69, 0x6e, 0x63, 0x6c, 0x75, 0x64, 0x65, 0x2f, 0x63
        /*006e*/ 	.byte	0x75, 0x74, 0x65, 0x2f, 0x61, 0x74, 0x6f, 0x6d, 0x2f, 0x63, 0x6f, 0x70, 0x79, 0x5f, 0x74, 0x72
        /*007e*/ 	.byte	0x61, 0x69, 0x74, 0x73, 0x5f, 0x73, 0x6d, 0x31, 0x30, 0x30, 0x2e, 0x68, 0x70, 0x70, 0x00
	.type		$str$27,@object
	.size		$str$27,(__unnamed_1 - $str$27)
$str$27:
        /*008d*/ 	.byte	0x28, 0x28, 0x75, 0x69, 0x6e, 0x74, 0x33, 0x32, 0x5f, 0x74, 0x28, 0x74, 0x68, 0x72, 0x65, 0x61
        /*009d*/ 	.byte	0x64, 0x49, 0x64, 0x78, 0x2e, 0x78, 0x29, 0x20, 0x2f, 0x20, 0x33, 0x32, 0x29, 0x20, 0x25, 0x20
        /*00ad*/ 	.byte	0x34, 0x29, 0x20, 0x3d, 0x3d, 0x20, 0x28, 0x28, 0x28, 0x74, 0x6d, 0x65, 0x6d, 0x5f, 0x61, 0x64
        /*00bd*/ 	.byte	0x64, 0x72, 0x20, 0x3e, 0x3e, 0x20, 0x31, 0x36, 0x29, 0x20, 0x2f, 0x20, 0x33, 0x32, 0x29, 0x20
        /*00cd*/ 	.byte	0x25, 0x20, 0x34, 0x29, 0x00
	.type		__unnamed_1,@object
	.size		__unnamed_1,(__unnamed_2 - __unnamed_1)
__unnamed_1:
        /*00d2*/ 	.byte	0x61, 0x75, 0x74, 0x6f, 0x20, 0x63, 0x75, 0x74, 0x65, 0x3a, 0x3a, 0x61, 0x73, 0x5f, 0x70, 0x6f
        /* <DEDUP_REMOVED lines=24> */
        /*0262*/ 	.byte	0x3c, 0x34, 0x30, 0x39, 0x36, 0x3e, 0x3e, 0x3e, 0x3e, 0x5d, 0x00
	.type		__unnamed_2,@object
	.size		__unnamed_2,(.L_2 - __unnamed_2)
__unnamed_2:
        /* <DEDUP_REMOVED lines=40> */
        /*04ed*/ 	.byte	0x74, 0x65, 0x3a, 0x3a, 0x43, 0x3c, 0x30, 0x3e, 0x3e, 0x3e, 0x3e, 0x5d, 0x00
.L_2:


//--------------------- .nv.shared._ZN7cutlass13device_kernelINS_4conv6kernel13ConvUniversalINS1_16ConvProblemShapeILNS1_8OperatorE2ELi2EEENS1_10collective14CollectiveConvINS1_47MainloopSm100TmaUmmaWarpSpecializedImplicitGemmILS5_2ELi34ELi2ELi1ELi2EN4cute5tupleIJNSA_1CILi2EEENSC_ILi1EEESE_EEEEENSB_IJNSC_ILi64EEENSB_IJNSC_ILi128EEEEEENSB_IJNSC_ILi32EEEEEEEEENS_12float_e4m3_tESN_NSA_8TiledMMAINSA_8MMA_AtomIJNSA_10MMA_TraitsINSA_19SM100_MMA_F8F6F4_SSEJSN_SN_fSH_SI_NSA_17integral_constantINSA_4UMMA5MajorELSU_1EEESV_NSS_INST_7ScaleInELSW_0EEESX_EEEEEENSA_6LayoutINSB_IJSE_SE_SE_EEENSB_IJNSC_ILi0EEES12_S12_EEEEENSB_IJNSA_10UnderscoreES15_S15_EEEEENS7_6detail27Sm100ImplicitGemmTileTraitsINSA_13SM90_TMA_LOADENSA_14ComposedLayoutINSA_7SwizzleILi2ELi4ELi3EEENSA_18smem_ptr_flag_bitsILi8EEENS10_INSB_IJSH_NSC_ILi8EEEEEENSB_IJSE_SH_EEEEEEEvEENS19_INSA_30SM90_TMA_LOAD_IM2COL_MULTICASTENS1B_INS1C_ILi3ELi4ELi3EEES1F_NS10_INSB_IJSI_S1G_EEENSB_IJSE_SI_EEEEEEEvEEEENS_8epilogue10collective18CollectiveEpilogueINS1U_23Sm100TmaWarpSpecializedILi2ELi2ELi32ELb0ELb0EEEJSM_NSB_IJNS10_ISH_SE_EES1Z_EEESN_NSB_IJlNSB_IJSE_llEEES12_EEESN_S22_NS1U_6fusion15FusionCallbacksIS1Y_NS23_17LinearCombinationISN_fSN_fLNS_15FloatRoundStyleE2EEESM_S20_JEEENSA_5SM1004TMEM4LOAD26SM100_TMEM_LOAD_16dp32b32xES1A_NS1B_IS1D_S1F_NS10_INSB_IJS1G_SH_EEENSB_IJSH_SE_EEEEEEENSA_39AutoVectorizingCopyWithAssumedAlignmentILi128EEENSA_14SM90_TMA_STOREES2G_S2I_S2I_EEEvvEEEEvNT_6ParamsE --------------------------
	.section	.nv.shared._ZN7cutlass13device_kernelINS_4conv6kernel13ConvUniversalINS1_16ConvProblemShapeILNS1_8OperatorE2ELi2EEENS1_10collective14CollectiveConvINS1_47MainloopSm100TmaUmmaWarpSpecializedImplicitGemmILS5_2ELi34ELi2ELi1ELi2EN4cute5tupleIJNSA_1CILi2EEENSC_ILi1EEESE_EEEEENSB_IJNSC_ILi64EEENSB_IJNSC_ILi128EEEEEENSB_IJNSC_ILi32EEEEEEEEENS_12float_e4m3_tESN_NSA_8TiledMMAINSA_8MMA_AtomIJNSA_10MMA_TraitsINSA_19SM100_MMA_F8F6F4_SSEJSN_SN_fSH_SI_NSA_17integral_constantINSA_4UMMA5MajorELSU_1EEESV_NSS_INST_7ScaleInELSW_0EEESX_EEEEEENSA_6LayoutINSB_IJSE_SE_SE_EEENSB_IJNSC_ILi0EEES12_S12_EEEEENSB_IJNSA_10UnderscoreES15_S15_EEEEENS7_6detail27Sm100ImplicitGemmTileTraitsINSA_13SM90_TMA_LOADENSA_14ComposedLayoutINSA_7SwizzleILi2ELi4ELi3EEENSA_18smem_ptr_flag_bitsILi8EEENS10_INSB_IJSH_NSC_ILi8EEEEEENSB_IJSE_SH_EEEEEEEvEENS19_INSA_30SM90_TMA_LOAD_IM2COL_MULTICASTENS1B_INS1C_ILi3ELi4ELi3EEES1F_NS10_INSB_IJSI_S1G_EEENSB_IJSE_SI_EEEEEEEvEEEENS_8epilogue10collective18CollectiveEpilogueINS1U_23Sm100TmaWarpSpecializedILi2ELi2ELi32ELb0ELb0EEEJSM_NSB_IJNS10_ISH_SE_EES1Z_EEESN_NSB_IJlNSB_IJSE_llEEES12_EEESN_S22_NS1U_6fusion15FusionCallbacksIS1Y_NS23_17LinearCombinationISN_fSN_fLNS_15FloatRoundStyleE2EEESM_S20_JEEENSA_5SM1004TMEM4LOAD26SM100_TMEM_LOAD_16dp32b32xES1A_NS1B_IS1D_S1F_NS10_INSB_IJS1G_SH_EEENSB_IJSH_SE_EEEEEEENSA_39AutoVectorizingCopyWithAssumedAlignmentILi128EEENSA_14SM90_TMA_STOREES2G_S2I_S2I_EEEvvEEEEvNT_6ParamsE,"aw",@nobits
	.sectionflags	@""
	.align	16
	.zero		1024


//--------------------- .nv.shared.reserved.0     --------------------------
	.section	.nv.shared.reserved.0,"aw",@nobits
	.weak		__nv_reservedSMEM_offset_0_alias
	.size		__nv_reservedSMEM_offset_0_alias, 0, 64
	.other		__nv_reservedSMEM_offset_0_alias,@"STO_CUDA_RESERVED_SHARED STV_DEFAULT"
__nv_reservedSMEM_offset_0_alias:
	.zero		0
.nv.shared.reserved.0:
	.zero		64
	.weak		__nv_reservedSMEM_tcgen05_partition
	.type		__nv_reservedSMEM_tcgen05_partition,@object
	.size		__nv_reservedSMEM_tcgen05_partition,(.L_0 - __nv_reservedSMEM_tcgen05_partition)
__nv_reservedSMEM_tcgen05_partition:
	.zero		32
.L_0:


//--------------------- .nv.global                --------------------------
	.section	.nv.global,"aw",@nobits
.nv.global:
	.type		_ZN39_INTERNAL_593ee9b3_4_k_cu_81baaa63_37884cute1_E,@object
	.size		_ZN39_INTERNAL_593ee9b3_4_k_cu_81baaa63_37884cute1_E,(_ZN39_INTERNAL_593ee9b3_4_k_cu_81baaa63_37884cuda3std3__45__cpo6cbeginE - _ZN39_INTERNAL_593ee9b3_4_k_cu_81baaa63_37884cute1_E)
_ZN39_INTERNAL_593ee9b3_4_k_cu_81baaa63_37884cute1_E:
	.zero		1
	.type		_ZN39_INTERNAL_593ee9b3_4_k_cu_81baaa63_37884cuda3std3__45__cpo6cbeginE,@object
	.size		_ZN39_INTERNAL_593ee9b3_4_k_cu_81baaa63_37884cuda3std3__45__cpo6cbeginE,(_ZN39_INTERNAL_593ee9b3_4_k_cu_81baaa63_37884cuda3std3__48in_placeE - _ZN39_INTERNAL_593ee9b3_4_k_cu_81baaa63_37884cuda3std3__45__cpo6cbeginE)
_ZN39_INTERNAL_593ee9b3_4_k_cu_81baaa63_37884cuda3std3__45__cpo6cbeginE:
	.zero		1
	.type		_ZN39_INTERNAL_593ee9b3_4_k_cu_81baaa63_37884cuda3std3__48in_placeE,@object
	.size		_ZN39_INTERNAL_593ee9b3_4_k_cu_81baaa63_37884cuda3std3__48in_placeE,(_ZN39_INTERNAL_593ee9b3_4_k_cu_81baaa63_37884cuda3std6ranges3__45__cpo9iter_moveE - _ZN39_INTERNAL_593ee9b3_4_k_cu_81baaa63_37884cuda3std3__48in_placeE)
_ZN39_INTERNAL_593ee9b3_4_k_cu_81baaa63_37884cuda3std3__48in_placeE:
	.zero		1
	.type		_ZN39_INTERNAL_593ee9b3_4_k_cu_81baaa63_37884cuda3std6ranges3__45__cpo9iter_moveE,@object
	.size		_ZN39_INTERNAL_593ee9b3_4_k_cu_81baaa63_37884cuda3std6ranges3__45__cpo9iter_moveE,(_ZN39_INTERNAL_593ee9b3_4_k_cu_81baaa63_37884cuda3std3__45__cpo5beginE - _ZN39_INTERNAL_593ee9b3_4_k_cu_81baaa63_37884cuda3std6ranges3__45__cpo9iter_moveE)
_ZN39_INTERNAL_593ee9b3_4_k_cu_81baaa63_37884cuda3std6ranges3__45__cpo9iter_moveE:
	.zero		1
	.type		_ZN39_INTERNAL_593ee9b3_4_k_cu_81baaa63_37884cuda3std3__45__cpo5beginE,@object
	.size		_ZN39_INTERNAL_593ee9b3_4_k_cu_81baaa63_37884cuda3std3__45__cpo5beginE,(_ZN39_INTERNAL_593ee9b3_4_k_cu_81baaa63_37884cuda3std3__441_GLOBAL__N__593ee9b3_4_k_cu_81baaa63_37886ignoreE - _ZN39_INTERNAL_593ee9b3_4_k_cu_81baaa63_37884cuda3std3__45__cpo5beginE)
_ZN39_INTERNAL_593ee9b3_4_k_cu_81baaa63_37884cuda3std3__45__cpo5beginE:
	.zero		1
	.type		_ZN39_INTERNAL_593ee9b3_4_k_cu_81baaa63_37884cuda3std3__441_GLOBAL__N__593ee9b3_4_k_cu_81baaa63_37886ignoreE,@object
	.size		_ZN39_INTERNAL_593ee9b3_4_k_cu_81baaa63_37884cuda3std3__441_GLOBAL__N__593ee9b3_4_k_cu_81baaa63_37886ignoreE,(_ZN39_INTERNAL_593ee9b3_4_k_cu_81baaa63_37884cute7productE - _ZN39_INTERNAL_593ee9b3_4_k_cu_81baaa63_37884cuda3std3__441_GLOBAL__N__593ee9b3_4_k_cu_81baaa63_37886ignoreE)
_ZN39_INTERNAL_593ee9b3_4_k_cu_81baaa63_37884cuda3std3__441_GLOBAL__N__593ee9b3_4_k_cu_81baaa63_37886ignoreE:
	.zero		1
	.type		_ZN39_INTERNAL_593ee9b3_4_k_cu_81baaa63_37884cute7productE,@object
	.size		_ZN39_INTERNAL_593ee9b3_4_k_cu_81baaa63_37884cute7productE,(_ZN39_INTERNAL_593ee9b3_4_k_cu_81baaa63_37884cuda3std3__45__cpo3endE - _ZN39_INTERNAL_593ee9b3_4_k_cu_81baaa63_37884cute7productE)
_ZN39_INTERNAL_593ee9b3_4_k_cu_81baaa63_37884cute7productE:
	.zero		1
	.type		_ZN39_INTERNAL_593ee9b3_4_k_cu_81baaa63_37884cuda3std3__45__cpo3endE,@object
	.size		_ZN39_INTERNAL_593ee9b3_4_k_cu_81baaa63_37884cuda3std3__45__cpo3endE,(_ZN39_INTERNAL_593ee9b3_4_k_cu_81baaa63_37884cuda3std3__419piecewise_constructE - _ZN39_INTERNAL_593ee9b3_4_k_cu_81baaa63_37884cuda3std3__45__cpo3endE)
_ZN39_INTERNAL_593ee9b3_4_k_cu_81baaa63_37884cuda3std3__45__cpo3endE:
	.zero		1
	.type		_ZN39_INTERNAL_593ee9b3_4_k_cu_81baaa63_37884cuda3std3__419piecewise_constructE,@object
	.size		_ZN39_INTERNAL_593ee9b3_4_k_cu_81baaa63_37884cuda3std3__419piecewise_constructE,(_ZN39_INTERNAL_593ee9b3_4_k_cu_81baaa63_37884cuda3std3__45__cpo4cendE - _ZN39_INTERNAL_593ee9b3_4_k_cu_81baaa63_37884cuda3std3__419piecewise_constructE)
_ZN39_INTERNAL_593ee9b3_4_k_cu_81baaa63_37884cuda3std3__419piecewise_constructE:
	.zero		1
	.type		_ZN39_INTERNAL_593ee9b3_4_k_cu_81baaa63_37884cuda3std3__45__cpo4cendE,@object
	.size		_ZN39_INTERNAL_593ee9b3_4_k_cu_81baaa63_37884cuda3std3__45__cpo4cendE,(_ZN39_INTERNAL_593ee9b3_4_k_cu_81baaa63_37884cuda3std6ranges3__45__cpo4swapE - _ZN39_INTERNAL_593ee9b3_4_k_cu_81baaa63_37884cuda3std3__45__cpo4cendE)
_ZN39_INTERNAL_593ee9b3_4_k_cu_81baaa63_37884cuda3std3__45__cpo4cendE:
	.zero		1
	.type		_ZN39_INTERNAL_593ee9b3_4_k_cu_81baaa63_37884cuda3std6ranges3__45__cpo4swapE,@object
	.size		_ZN39_INTERNAL_593ee9b3_4_k_cu_81baaa63_37884cuda3std6ranges3__45__cpo4swapE,(.L_10 - _ZN39_INTERNAL_593ee9b3_4_k_cu_81baaa63_37884cuda3std6ranges3__45__cpo4swapE)
_ZN39_INTERNAL_593ee9b3_4_k_cu_81baaa63_37884cuda3std6ranges3__45__cpo4swapE:
	.zero		1
.L_10:


//--------------------- .nv.constant0._ZN7cutlass13device_kernelINS_4conv6kernel13ConvUniversalINS1_16ConvProblemShapeILNS1_8OperatorE2ELi2EEENS1_10collective14CollectiveConvINS1_47MainloopSm100TmaUmmaWarpSpecializedImplicitGemmILS5_2ELi34ELi2ELi1ELi2EN4cute5tupleIJNSA_1CILi2EEENSC_ILi1EEESE_EEEEENSB_IJNSC_ILi64EEENSB_IJNSC_ILi128EEEEEENSB_IJNSC_ILi32EEEEEEEEENS_12float_e4m3_tESN_NSA_8TiledMMAINSA_8MMA_AtomIJNSA_10MMA_TraitsINSA_19SM100_MMA_F8F6F4_SSEJSN_SN_fSH_SI_NSA_17integral_constantINSA_4UMMA5MajorELSU_1EEESV_NSS_INST_7ScaleInELSW_0EEESX_EEEEEENSA_6LayoutINSB_IJSE_SE_SE_EEENSB_IJNSC_ILi0EEES12_S12_EEEEENSB_IJNSA_10UnderscoreES15_S15_EEEEENS7_6detail27Sm100ImplicitGemmTileTraitsINSA_13SM90_TMA_LOADENSA_14ComposedLayoutINSA_7SwizzleILi2ELi4ELi3EEENSA_18smem_ptr_flag_bitsILi8EEENS10_INSB_IJSH_NSC_ILi8EEEEEENSB_IJSE_SH_EEEEEEEvEENS19_INSA_30SM90_TMA_LOAD_IM2COL_MULTICASTENS1B_INS1C_ILi3ELi4ELi3EEES1F_NS10_INSB_IJSI_S1G_EEENSB_IJSE_SI_EEEEEEEvEEEENS_8epilogue10collective18CollectiveEpilogueINS1U_23Sm100TmaWarpSpecializedILi2ELi2ELi32ELb0ELb0EEEJSM_NSB_IJNS10_ISH_SE_EES1Z_EEESN_NSB_IJlNSB_IJSE_llEEES12_EEESN_S22_NS1U_6fusion15FusionCallbacksIS1Y_NS23_17LinearCombinationISN_fSN_fLNS_15FloatRoundStyleE2EEESM_S20_JEEENSA_5SM1004TMEM4LOAD26SM100_TMEM_LOAD_16dp32b32xES1A_NS1B_IS1D_S1F_NS10_INSB_IJS1G_SH_EEENSB_IJSH_SE_EEEEEEENSA_39AutoVectorizingCopyWithAssumedAlignmentILi128EEENSA_14SM90_TMA_STOREES2G_S2I_S2I_EEEvvEEEEvNT_6ParamsE --------------------------
	.section	.nv.constant0._ZN7cutlass13device_kernelINS_4conv6kernel13ConvUniversalINS1_16ConvProblemShapeILNS1_8OperatorE2ELi2EEENS1_10collective14CollectiveConvINS1_47MainloopSm100TmaUmmaWarpSpecializedImplicitGemmILS5_2ELi34ELi2ELi1ELi2EN4cute5tupleIJNSA_1CILi2EEENSC_ILi1EEESE_EEEEENSB_IJNSC_ILi64EEENSB_IJNSC_ILi128EEEEEENSB_IJNSC_ILi32EEEEEEEEENS_12float_e4m3_tESN_NSA_8TiledMMAINSA_8MMA_AtomIJNSA_10MMA_TraitsINSA_19SM100_MMA_F8F6F4_SSEJSN_SN_fSH_SI_NSA_17integral_constantINSA_4UMMA5MajorELSU_1EEESV_NSS_INST_7ScaleInELSW_0EEESX_EEEEEENSA_6LayoutINSB_IJSE_SE_SE_EEENSB_IJNSC_ILi0EEES12_S12_EEEEENSB_IJNSA_10UnderscoreES15_S15_EEEEENS7_6detail27Sm100ImplicitGemmTileTraitsINSA_13SM90_TMA_LOADENSA_14ComposedLayoutINSA_7SwizzleILi2ELi4ELi3EEENSA_18smem_ptr_flag_bitsILi8EEENS10_INSB_IJSH_NSC_ILi8EEEEEENSB_IJSE_SH_EEEEEEEvEENS19_INSA_30SM90_TMA_LOAD_IM2COL_MULTICASTENS1B_INS1C_ILi3ELi4ELi3EEES1F_NS10_INSB_IJSI_S1G_EEENSB_IJSE_SI_EEEEEEEvEEEENS_8epilogue10collective18CollectiveEpilogueINS1U_23Sm100TmaWarpSpecializedILi2ELi2ELi32ELb0ELb0EEEJSM_NSB_IJNS10_ISH_SE_EES1Z_EEESN_NSB_IJlNSB_IJSE_llEEES12_EEESN_S22_NS1U_6fusion15FusionCallbacksIS1Y_NS23_17LinearCombinationISN_fSN_fLNS_15FloatRoundStyleE2EEESM_S20_JEEENSA_5SM1004TMEM4LOAD26SM100_TMEM_LOAD_16dp32b32xES1A_NS1B_IS1D_S1F_NS10_INSB_IJS1G_SH_EEENSB_IJSH_SE_EEEEEEENSA_39AutoVectorizingCopyWithAssumedAlignmentILi128EEENSA_14SM90_TMA_STOREES2G_S2I_S2I_EEEvvEEEEvNT_6ParamsE,"a",@progbits
	.sectionflags	@""
	.align	4
.nv.constant0._ZN7cutlass13device_kernelINS_4conv6kernel13ConvUniversalINS1_16ConvProblemShapeILNS1_8OperatorE2ELi2EEENS1_10collective14CollectiveConvINS1_47MainloopSm100TmaUmmaWarpSpecializedImplicitGemmILS5_2ELi34ELi2ELi1ELi2EN4cute5tupleIJNSA_1CILi2EEENSC_ILi1EEESE_EEEEENSB_IJNSC_ILi64EEENSB_IJNSC_ILi128EEEEEENSB_IJNSC_ILi32EEEEEEEEENS_12float_e4m3_tESN_NSA_8TiledMMAINSA_8MMA_AtomIJNSA_10MMA_TraitsINSA_19SM100_MMA_F8F6F4_SSEJSN_SN_fSH_SI_NSA_17integral_constantINSA_4UMMA5MajorELSU_1EEESV_NSS_INST_7ScaleInELSW_0EEESX_EEEEEENSA_6LayoutINSB_IJSE_SE_SE_EEENSB_IJNSC_ILi0EEES12_S12_EEEEENSB_IJNSA_10UnderscoreES15_S15_EEEEENS7_6detail27Sm100ImplicitGemmTileTraitsINSA_13SM90_TMA_LOADENSA_14ComposedLayoutINSA_7SwizzleILi2ELi4ELi3EEENSA_18smem_ptr_flag_bitsILi8EEENS10_INSB_IJSH_NSC_ILi8EEEEEENSB_IJSE_SH_EEEEEEEvEENS19_INSA_30SM90_TMA_LOAD_IM2COL_MULTICASTENS1B_INS1C_ILi3ELi4ELi3EEES1F_NS10_INSB_IJSI_S1G_EEENSB_IJSE_SI_EEEEEEEvEEEENS_8epilogue10collective18CollectiveEpilogueINS1U_23Sm100TmaWarpSpecializedILi2ELi2ELi32ELb0ELb0EEEJSM_NSB_IJNS10_ISH_SE_EES1Z_EEESN_NSB_IJlNSB_IJSE_llEEES12_EEESN_S22_NS1U_6fusion15FusionCallbacksIS1Y_NS23_17LinearCombinationISN_fSN_fLNS_15FloatRoundStyleE2EEESM_S20_JEEENSA_5SM1004TMEM4LOAD26SM100_TMEM_LOAD_16dp32b32xES1A_NS1B_IS1D_S1F_NS10_INSB_IJS1G_SH_EEENSB_IJSH_SE_EEEEEEENSA_39AutoVectorizingCopyWithAssumedAlignmentILi128EEENSA_14SM90_TMA_STOREES2G_S2I_S2I_EEEvvEEEEvNT_6ParamsE:
	.zero		2944


//--------------------- SYMBOLS --------------------------

	.type		.nv.reservedSmem.offset0,@object
	.size		.nv.reservedSmem.offset0,0x4
	.type		.nv.reservedSmem.cap,@object
	.size		.nv.reservedSmem.cap,0x4
	.type		__assertfail,@function
